	.target	sm_90a

	.elftype	@"ET_EXEC"


//--------------------- .note.nv.tkinfo           --------------------------
	.section	.note.nv.tkinfo,"",@"SHT_NOTE"
	.sectionflags	@"SHF_NOTE_NV_TKINFO"
	.tkinfo
        /*0018*/ 	.word	0x00000002
        /*0030*/ 	.string	""
        /*0030*/ 	.string	"ptxas"
        /*0030*/ 	.string	"Cuda compilation tools, release 13.0, V13.0.88"
        /*0030*/ 	.string	"Build cuda_13.0.r13.0/compiler.36424714_0"
        /*0030*/ 	.string	"-arch sm_90a -m 64 "



//--------------------- .note.nv.cuinfo           --------------------------
	.section	.note.nv.cuinfo,"",@"SHT_NOTE"
	.sectionflags	@"SHF_NOTE_NV_CUINFO"
        /*0018*/ 	.short	0x0002
        /*001a*/ 	.short	0x005a
        /*001c*/ 	.short	0x0082
	.zero		2


//--------------------- .nv.info                  --------------------------
	.section	.nv.info,"",@"SHT_CUDA_INFO"
	.align	4


	//----- nvinfo : EIATTR_REGCOUNT
	.align		4
        /*0000*/ 	.byte	0x04, 0x2f
        /*0002*/ 	.short	(.L_15 - .L_14)
	.align		4
.L_14:
        /*0004*/ 	.word	index@(_ZN7cutlass13device_kernelINS_4gemm6kernel13GemmUniversalIN4cute5tupleIJiiiiEEENS1_10collective13CollectiveMmaINS1_34MainloopSm90TmaGmmaWarpSpecializedILi2ENS5_IJNS4_1CILi2EEESB_NSA_ILi1EEEEEENS1_35KernelTmaWarpSpecializedCooperativeEEENS5_IJNSA_ILi128EEENSA_ILi256EEENSA_ILi64EEEEEEfNS5_IJlSC_lEEEfSK_NS4_8TiledMMAINS4_8MMA_AtomIJNS4_4SM904GMMA30MMA_64x256x8_F32TF32TF32_SS_TNILNSO_7ScaleInE1ELSQ_1EEEEEENS4_6LayoutINS5_IJSB_SC_SC_EEENS5_IJSC_NSA_ILi0EEESV_EEEEENS5_IJNS4_10UnderscoreESY_SY_EEEEENS4_23SM90_TMA_LOAD_MULTICASTENS4_14ComposedLayoutINS4_7SwizzleILi3ELi4ELi3EEENS4_18smem_ptr_flag_bitsILi32EEENST_INS5_IJNSA_ILi8EEENSA_ILi32EEEEEENS5_IJS18_SC_EEEEEEEvNS4_8identityES11_S1C_vS1D_EENS_8epilogue10collective6detail29Sm90TmaWarpSpecializedAdapterINS1G_15DefaultEpilogueIfSK_SK_NS1F_6thread17LinearCombinationIfLi1EffLNS1K_9ScaleType4KindE0ELNS_15FloatRoundStyleE2EfEENS1_15EpilogueDefaultEEEEEvvEEEEvNT_6ParamsE)
        /*0008*/ 	.word	0x000000a8


	//----- nvinfo : EIATTR_FRAME_SIZE
	.align		4
.L_15:
        /*000c*/ 	.byte	0x04, 0x11
        /*000e*/ 	.short	(.L_17 - .L_16)
	.align		4
.L_16:
        /*0010*/ 	.word	index@(_ZN7cutlass13device_kernelINS_4gemm6kernel13GemmUniversalIN4cute5tupleIJiiiiEEENS1_10collective13CollectiveMmaINS1_34MainloopSm90TmaGmmaWarpSpecializedILi2ENS5_IJNS4_1CILi2EEESB_NSA_ILi1EEEEEENS1_35KernelTmaWarpSpecializedCooperativeEEENS5_IJNSA_ILi128EEENSA_ILi256EEENSA_ILi64EEEEEEfNS5_IJlSC_lEEEfSK_NS4_8TiledMMAINS4_8MMA_AtomIJNS4_4SM904GMMA30MMA_64x256x8_F32TF32TF32_SS_TNILNSO_7ScaleInE1ELSQ_1EEEEEENS4_6LayoutINS5_IJSB_SC_SC_EEENS5_IJSC_NSA_ILi0EEESV_EEEEENS5_IJNS4_10UnderscoreESY_SY_EEEEENS4_23SM90_TMA_LOAD_MULTICASTENS4_14ComposedLayoutINS4_7SwizzleILi3ELi4ELi3EEENS4_18smem_ptr_flag_bitsILi32EEENST_INS5_IJNSA_ILi8EEENSA_ILi32EEEEEENS5_IJS18_SC_EEEEEEEvNS4_8identityES11_S1C_vS1D_EENS_8epilogue10collective6detail29Sm90TmaWarpSpecializedAdapterINS1G_15DefaultEpilogueIfSK_SK_NS1F_6thread17LinearCombinationIfLi1EffLNS1K_9ScaleType4KindE0ELNS_15FloatRoundStyleE2EfEENS1_15EpilogueDefaultEEEEEvvEEEEvNT_6ParamsE)
        /*0014*/ 	.word	0x00000000


	//----- nvinfo : EIATTR_MIN_STACK_SIZE
	.align		4
.L_17:
        /*0018*/ 	.byte	0x04, 0x12
        /*001a*/ 	.short	(.L_19 - .L_18)
	.align		4
.L_18:
        /*001c*/ 	.word	index@(_ZN7cutlass13device_kernelINS_4gemm6kernel13GemmUniversalIN4cute5tupleIJiiiiEEENS1_10collective13CollectiveMmaINS1_34MainloopSm90TmaGmmaWarpSpecializedILi2ENS5_IJNS4_1CILi2EEESB_NSA_ILi1EEEEEENS1_35KernelTmaWarpSpecializedCooperativeEEENS5_IJNSA_ILi128EEENSA_ILi256EEENSA_ILi64EEEEEEfNS5_IJlSC_lEEEfSK_NS4_8TiledMMAINS4_8MMA_AtomIJNS4_4SM904GMMA30MMA_64x256x8_F32TF32TF32_SS_TNILNSO_7ScaleInE1ELSQ_1EEEEEENS4_6LayoutINS5_IJSB_SC_SC_EEENS5_IJSC_NSA_ILi0EEESV_EEEEENS5_IJNS4_10UnderscoreESY_SY_EEEEENS4_23SM90_TMA_LOAD_MULTICASTENS4_14ComposedLayoutINS4_7SwizzleILi3ELi4ELi3EEENS4_18smem_ptr_flag_bitsILi32EEENST_INS5_IJNSA_ILi8EEENSA_ILi32EEEEEENS5_IJS18_SC_EEEEEEEvNS4_8identityES11_S1C_vS1D_EENS_8epilogue10collective6detail29Sm90TmaWarpSpecializedAdapterINS1G_15DefaultEpilogueIfSK_SK_NS1F_6thread17LinearCombinationIfLi1EffLNS1K_9ScaleType4KindE0ELNS_15FloatRoundStyleE2EfEENS1_15EpilogueDefaultEEEEEvvEEEEvNT_6ParamsE)
        /*0020*/ 	.word	0x00000000
.L_19:


//--------------------- .nv.compat                --------------------------
	.section	.nv.compat,"",@"SHT_CUDA_COMPAT_INFO"
	.align	4
        /*0000*/ 	.byte	0x02, 0x09, 0x01, 0x00, 0x02, 0x02, 0x04, 0x00, 0x02, 0x05, 0x05, 0x00, 0x03, 0x07, 0x01, 0x01
        /*0010*/ 	.byte	0x02, 0x03, 0x01, 0x00, 0x02, 0x06, 0x01, 0x00, 0x04, 0x0b, 0x08, 0x00, 0x00, 0x00, 0x00, 0x00
        /*0020*/ 	.byte	0x00, 0x00, 0x00, 0x00


//--------------------- .nv.info._ZN7cutlass13device_kernelINS_4gemm6kernel13GemmUniversalIN4cute5tupleIJiiiiEEENS1_10collective13CollectiveMmaINS1_34MainloopSm90TmaGmmaWarpSpecializedILi2ENS5_IJNS4_1CILi2EEESB_NSA_ILi1EEEEEENS1_35KernelTmaWarpSpecializedCooperativeEEENS5_IJNSA_ILi128EEENSA_ILi256EEENSA_ILi64EEEEEEfNS5_IJlSC_lEEEfSK_NS4_8TiledMMAINS4_8MMA_AtomIJNS4_4SM904GMMA30MMA_64x256x8_F32TF32TF32_SS_TNILNSO_7ScaleInE1ELSQ_1EEEEEENS4_6LayoutINS5_IJSB_SC_SC_EEENS5_IJSC_NSA_ILi0EEESV_EEEEENS5_IJNS4_10UnderscoreESY_SY_EEEEENS4_23SM90_TMA_LOAD_MULTICASTENS4_14ComposedLayoutINS4_7SwizzleILi3ELi4ELi3EEENS4_18smem_ptr_flag_bitsILi32EEENST_INS5_IJNSA_ILi8EEENSA_ILi32EEEEEENS5_IJS18_SC_EEEEEEEvNS4_8identityES11_S1C_vS1D_EENS_8epilogue10collective6detail29Sm90TmaWarpSpecializedAdapterINS1G_15DefaultEpilogueIfSK_SK_NS1F_6thread17LinearCombinationIfLi1EffLNS1K_9ScaleType4KindE0ELNS_15FloatRoundStyleE2EfEENS1_15EpilogueDefaultEEEEEvvEEEEvNT_6ParamsE --------------------------
	.section	.nv.info._ZN7cutlass13device_kernelINS_4gemm6kernel13GemmUniversalIN4cute5tupleIJiiiiEEENS1_10collective13CollectiveMmaINS1_34MainloopSm90TmaGmmaWarpSpecializedILi2ENS5_IJNS4_1CILi2EEESB_NSA_ILi1EEEEEENS1_35KernelTmaWarpSpecializedCooperativeEEENS5_IJNSA_ILi128EEENSA_ILi256EEENSA_ILi64EEEEEEfNS5_IJlSC_lEEEfSK_NS4_8TiledMMAINS4_8MMA_AtomIJNS4_4SM904GMMA30MMA_64x256x8_F32TF32TF32_SS_TNILNSO_7ScaleInE1ELSQ_1EEEEEENS4_6LayoutINS5_IJSB_SC_SC_EEENS5_IJSC_NSA_ILi0EEESV_EEEEENS5_IJNS4_10UnderscoreESY_SY_EEEEENS4_23SM90_TMA_LOAD_MULTICASTENS4_14ComposedLayoutINS4_7SwizzleILi3ELi4ELi3EEENS4_18smem_ptr_flag_bitsILi32EEENST_INS5_IJNSA_ILi8EEENSA_ILi32EEEEEENS5_IJS18_SC_EEEEEEEvNS4_8identityES11_S1C_vS1D_EENS_8epilogue10collective6detail29Sm90TmaWarpSpecializedAdapterINS1G_15DefaultEpilogueIfSK_SK_NS1F_6thread17LinearCombinationIfLi1EffLNS1K_9ScaleType4KindE0ELNS_15FloatRoundStyleE2EfEENS1_15EpilogueDefaultEEEEEvvEEEEvNT_6ParamsE,"",@"SHT_CUDA_INFO"
	.sectionflags	@""
	.align	4


	//----- nvinfo : EIATTR_CUDA_API_VERSION
	.align		4
        /*0000*/ 	.byte	0x04, 0x37
        /*0002*/ 	.short	(.L_21 - .L_20)
.L_20:
        /*0004*/ 	.word	0x00000082


	//----- nvinfo : EIATTR_KPARAM_INFO
	.align		4
.L_21:
        /*0008*/ 	.byte	0x04, 0x17
        /*000a*/ 	.short	(.L_23 - .L_22)
.L_22:
        /*000c*/ 	.word	0x00000000
        /*0010*/ 	.short	0x0000
        /*0012*/ 	.short	0x0070
        /*0014*/ 	.byte	0x00, 0xf0, 0x01, 0x10


	//----- nvinfo : EIATTR_SPARSE_MMA_MASK
	.align		4
.L_23:
        /*0018*/ 	.byte	0x03, 0x50
        /*001a*/ 	.short	0x0000


	//----- nvinfo : EIATTR_MAXREG_COUNT
	.align		4
        /*001c*/ 	.byte	0x03, 0x1b
        /*001e*/ 	.short	0x00a8


	//----- nvinfo : EIATTR_NUM_BARRIERS
	.align		4
        /*0020*/ 	.byte	0x02, 0x4c
        /*0022*/ 	.byte	0x01
	.zero		1


	//----- nvinfo : EIATTR_EXTERNS
	.align		4
        /*0024*/ 	.byte	0x04, 0x0f
        /*0026*/ 	.short	(.L_25 - .L_24)


	//   ....[0]....
	.align		4
.L_24:
        /*0028*/ 	.word	index@(__assertfail)


	//----- nvinfo : EIATTR_MERCURY_ISA_VERSION
	.align		4
.L_25:
        /*002c*/ 	.byte	0x03, 0x5f
        /*002e*/ 	.short	0x0101


	//----- nvinfo : EIATTR_INT_WARP_WIDE_INSTR_OFFSETS
	.align		4
        /*0030*/ 	.byte	0x04, 0x31
        /*0032*/ 	.short	(.L_27 - .L_26)


	//   ....[0]....
.L_26:
        /*0034*/ 	.word	0x00000440


	//   ....[1]....
        /*0038*/ 	.word	0x00000470


	//   ....[2]....
        /*003c*/ 	.word	0x00000630


	//   ....[3]....
        /*0040*/ 	.word	0x000020f0


	//----- nvinfo : EIATTR_COOP_GROUP_MASK_REGIDS
	.align		4
.L_27:
        /*0044*/ 	.byte	0x04, 0x29
        /*0046*/ 	.short	(.L_29 - .L_28)


	//   ....[0]....
.L_28:
        /*0048*/ 	.word	0xffffffff


	//   ....[1]....
        /*004c*/ 	.word	0xffffffff


	//   ....[2]....
        /*0050*/ 	.word	0xffffffff


	//   ....[3]....
        /*0054*/ 	.word	0xffffffff


	//   ....[4]....
        /*0058*/ 	.word	0xffffffff


	//   ....[5]....
        /*005c*/ 	.word	0xffffffff


	//----- nvinfo : EIATTR_COOP_GROUP_INSTR_OFFSETS
	.align		4
.L_29:
        /*0060*/ 	.byte	0x04, 0x28
        /*0062*/ 	.short	(.L_31 - .L_30)


	//   ....[0]....
.L_30:
        /*0064*/ 	.word	0x00000060


	//   ....[1]....
        /*0068*/ 	.word	0x00000070


	//   ....[2]....
        /*006c*/ 	.word	0x00000130


	//   ....[3]....
        /*0070*/ 	.word	0x00000290


	//   ....[4]....
        /*0074*/ 	.word	0x000007b0


	//   ....[5]....
        /*0078*/ 	.word	0x00001200


	//----- nvinfo : EIATTR_REG_RECONFIG
	.align		4
.L_31:
        /*007c*/ 	.byte	0x01, 0x54
	.zero		2


	//----- nvinfo : EIATTR_SYSCALL_OFFSETS
	.align		4
        /*0080*/ 	.byte	0x04, 0x46
        /*0082*/ 	.short	(.L_33 - .L_32)


	//   ....[0]....
.L_32:
        /*0084*/ 	.word	0x000013c0


	//----- nvinfo : EIATTR_MBARRIER_INSTR_OFFSETS
	.align		4
.L_33:
        /*0088*/ 	.byte	0x04, 0x39
        /*008a*/ 	.short	(.L_35 - .L_34)


	//   ....[0]....
.L_34:
        /*008c*/ 	.word	0x00000230
        /*0090*/ 	.word	0x000000ff
        /*0094*/ 	.word	0x00000000
        /*0098*/ 	.short	0x0100
        /*009a*/ 	.byte	0x08
	.zero		1


	//   ....[1]....
        /*009c*/ 	.word	0x00000240
        /*00a0*/ 	.word	0x000000ff
        /*00a4*/ 	.word	0x00000010
        /*00a8*/ 	.short	0x0100
        /*00aa*/ 	.byte	0x08
	.zero		1


	//   ....[2]....
        /*00ac*/ 	.word	0x00000250
        /*00b0*/ 	.word	0x000000ff
        /*00b4*/ 	.word	0x00000008
        /*00b8*/ 	.short	0x0100
        /*00ba*/ 	.byte	0x08
	.zero		1


	//   ....[3]....
        /*00bc*/ 	.word	0x00000260
        /*00c0*/ 	.word	0x000000ff
        /*00c4*/ 	.word	0x00000018
        /*00c8*/ 	.short	0x0100
        /*00ca*/ 	.byte	0x08
	.zero		1


	//   ....[4]....
        /*00cc*/ 	.word	0x000006b0
        /*00d0*/ 	.word	0x000000ff
        /*00d4*/ 	.word	0x00000030
        /*00d8*/ 	.short	0x0100
        /*00da*/ 	.byte	0x06
	.zero		1


	//   ....[5]....
        /*00dc*/ 	.word	0x00000740
        /*00e0*/ 	.word	0x000000ff
        /*00e4*/ 	.word	0x00000038
        /*00e8*/ 	.short	0x0100
        /*00ea*/ 	.byte	0x06
	.zero		1


	//   ....[6]....
        /*00ec*/ 	.word	0x00001480
        /*00f0*/ 	.word	0x00000003
        /*00f4*/ 	.word	0x00000000
        /*00f8*/ 	.short	0x010a
        /*00fa*/ 	.byte	0x3f
	.zero		1


	//   ....[7]....
        /*00fc*/ 	.word	0x000014c0
        /*0100*/ 	.word	0x00000003
        /*0104*/ 	.word	0x00000000
        /*0108*/ 	.short	0x010a
        /*010a*/ 	.byte	0x3f
	.zero		1


	//   ....[8]....
        /*010c*/ 	.word	0x00001ac0
        /*0110*/ 	.word	0x00000005
        /*0114*/ 	.word	0x00000000
        /*0118*/ 	.short	0x010a
        /*011a*/ 	.byte	0x3f
	.zero		1


	//   ....[9]....
        /*011c*/ 	.word	0x00001b00
        /*0120*/ 	.word	0x00000005
        /*0124*/ 	.word	0x00000000
        /*0128*/ 	.short	0x010a
        /*012a*/ 	.byte	0x3f
	.zero		1


	//   ....[10]....
        /*012c*/ 	.word	0x00001f90
        /*0130*/ 	.word	0x00000005
        /*0134*/ 	.word	0x00000000
        /*0138*/ 	.short	0x0101
        /*013a*/ 	.byte	0x3f
	.zero		1


	//   ....[11]....
        /*013c*/ 	.word	0x00002170
        /*0140*/ 	.word	0x00000003
        /*0144*/ 	.word	0x00000000
        /*0148*/ 	.short	0x0101
        /*014a*/ 	.byte	0x3f
	.zero		1


	//   ....[12]....
        /*014c*/ 	.word	0x00009830
        /*0150*/ 	.word	0x00000014
        /*0154*/ 	.word	0x00000010
        /*0158*/ 	.short	0x010a
        /*015a*/ 	.byte	0x3f
	.zero		1


	//   ....[13]....
        /*015c*/ 	.word	0x00009cd0
        /*0160*/ 	.word	0x00000004
        /*0164*/ 	.word	0x00000038
        /*0168*/ 	.short	0x0101
        /*016a*/ 	.byte	0x3f
	.zero		1


	//   ....[14]....
        /*016c*/ 	.word	0x0000a3e0
        /*0170*/ 	.word	0x00000005
        /*0174*/ 	.word	0x00000000
        /*0178*/ 	.short	0x010a
        /*017a*/ 	.byte	0x3f
	.zero		1


	//   ....[15]....
        /*017c*/ 	.word	0x0000a460
        /*0180*/ 	.word	0x00000009
        /*0184*/ 	.word	0x00000000
        /*0188*/ 	.short	0x010a
        /*018a*/ 	.byte	0x3f
	.zero		1


	//   ....[16]....
        /*018c*/ 	.word	0x0000a4c0
        /*0190*/ 	.word	0x00000003
        /*0194*/ 	.word	0x00000000
        /*0198*/ 	.short	0x010a
        /*019a*/ 	.byte	0x3f
	.zero		1


	//   ....[17]....
        /*019c*/ 	.word	0x0000a510
        /*01a0*/ 	.word	0x00000005
        /*01a4*/ 	.word	0x00000000
        /*01a8*/ 	.short	0x010a
        /*01aa*/ 	.byte	0x3f
	.zero		1


	//   ....[18]....
        /*01ac*/ 	.word	0x0000a5e0
        /*01b0*/ 	.word	0x00000014
        /*01b4*/ 	.word	0x00000010
        /*01b8*/ 	.short	0x010a
        /*01ba*/ 	.byte	0x3f
	.zero		1


	//   ....[19]....
        /*01bc*/ 	.word	0x0000a6b0
        /*01c0*/ 	.word	0x00000005
        /*01c4*/ 	.word	0x00000000
        /*01c8*/ 	.short	0x010a
        /*01ca*/ 	.byte	0x3f
	.zero		1


	//----- nvinfo : EIATTR_NUM_MBARRIERS
	.align		4
.L_35:
        /*01cc*/ 	.byte	0x03, 0x38
        /*01ce*/ 	.short	0x0006


	//----- nvinfo : EIATTR_EXIT_INSTR_OFFSETS
	.align		4
        /*01d0*/ 	.byte	0x04, 0x1c
        /*01d2*/ 	.short	(.L_37 - .L_36)


	//   ....[0]....
.L_36:
        /*01d4*/ 	.word	0x00000910


	//   ....[1]....
        /*01d8*/ 	.word	0x00001130


	//   ....[2]....
        /*01dc*/ 	.word	0x00008e60


	//   ....[3]....
        /*01e0*/ 	.word	0x000093c0


	//   ....[4]....
        /*01e4*/ 	.word	0x0000a4b0


	//----- nvinfo : EIATTR_MAX_THREADS
	.align		4
.L_37:
        /*01e8*/ 	.byte	0x04, 0x05
        /*01ea*/ 	.short	(.L_39 - .L_38)
.L_38:
        /*01ec*/ 	.word	0x00000180
        /*01f0*/ 	.word	0x00000001
        /*01f4*/ 	.word	0x00000001


	//----- nvinfo : EIATTR_CRS_STACK_SIZE
	.align		4
.L_39:
        /*01f8*/ 	.byte	0x04, 0x1e
        /*01fa*/ 	.short	(.L_41 - .L_40)
.L_40:
        /*01fc*/ 	.word	0x00000000


	//----- nvinfo : EIATTR_CBANK_PARAM_SIZE
	.align		4
.L_41:
        /*0200*/ 	.byte	0x03, 0x19
        /*0202*/ 	.short	0x0470


	//----- nvinfo : EIATTR_PARAM_CBANK
	.align		4
        /*0204*/ 	.byte	0x04, 0x0a
        /*0206*/ 	.short	(.L_43 - .L_42)
	.align		4
.L_42:
        /*0208*/ 	.word	index@(.nv.constant0._ZN7cutlass13device_kernelINS_4gemm6kernel13GemmUniversalIN4cute5tupleIJiiiiEEENS1_10collective13CollectiveMmaINS1_34MainloopSm90TmaGmmaWarpSpecializedILi2ENS5_IJNS4_1CILi2EEESB_NSA_ILi1EEEEEENS1_35KernelTmaWarpSpecializedCooperativeEEENS5_IJNSA_ILi128EEENSA_ILi256EEENSA_ILi64EEEEEEfNS5_IJlSC_lEEEfSK_NS4_8TiledMMAINS4_8MMA_AtomIJNS4_4SM904GMMA30MMA_64x256x8_F32TF32TF32_SS_TNILNSO_7ScaleInE1ELSQ_1EEEEEENS4_6LayoutINS5_IJSB_SC_SC_EEENS5_IJSC_NSA_ILi0EEESV_EEEEENS5_IJNS4_10UnderscoreESY_SY_EEEEENS4_23SM90_TMA_LOAD_MULTICASTENS4_14ComposedLayoutINS4_7SwizzleILi3ELi4ELi3EEENS4_18smem_ptr_flag_bitsILi32EEENST_INS5_IJNSA_ILi8EEENSA_ILi32EEEEEENS5_IJS18_SC_EEEEEEEvNS4_8identityES11_S1C_vS1D_EENS_8epilogue10collective6detail29Sm90TmaWarpSpecializedAdapterINS1G_15DefaultEpilogueIfSK_SK_NS1F_6thread17LinearCombinationIfLi1EffLNS1K_9ScaleType4KindE0ELNS_15FloatRoundStyleE2EfEENS1_15EpilogueDefaultEEEEEvvEEEEvNT_6ParamsE)
        /*020c*/ 	.short	0x0210
        /*020e*/ 	.short	0x0470


	//----- nvinfo : EIATTR_SW_WAR
	.align		4
.L_43:
        /*0210*/ 	.byte	0x04, 0x36
        /*0212*/ 	.short	(.L_45 - .L_44)
.L_44:
        /*0214*/ 	.word	0x00000008
.L_45:


//--------------------- .nv.callgraph             --------------------------
	.section	.nv.callgraph,"",@"SHT_CUDA_CALLGRAPH"
	.align	4
	.sectionentsize	8
	.align		4
        /*0000*/ 	.word	0x00000000
	.align		4
        /*0004*/ 	.word	0xffffffff
	.align		4
        /*0008*/ 	.word	index@(_ZN7cutlass13device_kernelINS_4gemm6kernel13GemmUniversalIN4cute5tupleIJiiiiEEENS1_10collective13CollectiveMmaINS1_34MainloopSm90TmaGmmaWarpSpecializedILi2ENS5_IJNS4_1CILi2EEESB_NSA_ILi1EEEEEENS1_35KernelTmaWarpSpecializedCooperativeEEENS5_IJNSA_ILi128EEENSA_ILi256EEENSA_ILi64EEEEEEfNS5_IJlSC_lEEEfSK_NS4_8TiledMMAINS4_8MMA_AtomIJNS4_4SM904GMMA30MMA_64x256x8_F32TF32TF32_SS_TNILNSO_7ScaleInE1ELSQ_1EEEEEENS4_6LayoutINS5_IJSB_SC_SC_EEENS5_IJSC_NSA_ILi0EEESV_EEEEENS5_IJNS4_10UnderscoreESY_SY_EEEEENS4_23SM90_TMA_LOAD_MULTICASTENS4_14ComposedLayoutINS4_7SwizzleILi3ELi4ELi3EEENS4_18smem_ptr_flag_bitsILi32EEENST_INS5_IJNSA_ILi8EEENSA_ILi32EEEEEENS5_IJS18_SC_EEEEEEEvNS4_8identityES11_S1C_vS1D_EENS_8epilogue10collective6detail29Sm90TmaWarpSpecializedAdapterINS1G_15DefaultEpilogueIfSK_SK_NS1F_6thread17LinearCombinationIfLi1EffLNS1K_9ScaleType4KindE0ELNS_15FloatRoundStyleE2EfEENS1_15EpilogueDefaultEEEEEvvEEEEvNT_6ParamsE)
	.align		4
        /*000c*/ 	.word	index@(__assertfail)
	.align		4
        /*0010*/ 	.word	0x00000000
	.align		4
        /*0014*/ 	.word	0xfffffffe
	.align		4
        /*0018*/ 	.word	0x00000000
	.align		4
        /*001c*/ 	.word	0xfffffffd
	.align		4
        /*0020*/ 	.word	0x00000000
	.align		4
        /*0024*/ 	.word	0xfffffffc


//--------------------- .nv.constant4             --------------------------
	.section	.nv.constant4,"a",@progbits
	.align	8
	.align		8
.nv.constant4:
        /*0000*/ 	.dword	__assertfail
	.align		8
        /*0008*/ 	.dword	__unnamed_1
	.align		8
        /*0010*/ 	.dword	_ZN40_INTERNAL_b83f10dd_4_k_cu_3f8b0984_267194cuda3std3__45__cpo5beginE
	.align		8
        /*0018*/ 	.dword	_ZN40_INTERNAL_b83f10dd_4_k_cu_3f8b0984_267194cuda3std3__45__cpo3endE
	.align		8
        /*0020*/ 	.dword	_ZN40_INTERNAL_b83f10dd_4_k_cu_3f8b0984_267194cuda3std3__45__cpo6cbeginE
	.align		8
        /*0028*/ 	.dword	_ZN40_INTERNAL_b83f10dd_4_k_cu_3f8b0984_267194cuda3std3__45__cpo4cendE
	.align		8
        /*0030*/ 	.dword	_ZN40_INTERNAL_b83f10dd_4_k_cu_3f8b0984_267194cuda3std3__442_GLOBAL__N__b83f10dd_4_k_cu_3f8b0984_267196ignoreE
	.align		8
        /*0038*/ 	.dword	_ZN40_INTERNAL_b83f10dd_4_k_cu_3f8b0984_267194cuda3std3__419piecewise_constructE
	.align		8
        /*0040*/ 	.dword	_ZN40_INTERNAL_b83f10dd_4_k_cu_3f8b0984_267194cuda3std3__48in_placeE
	.align		8
        /*0048*/ 	.dword	_ZN40_INTERNAL_b83f10dd_4_k_cu_3f8b0984_267194cuda3std6ranges3__45__cpo4swapE
	.align		8
        /*0050*/ 	.dword	_ZN40_INTERNAL_b83f10dd_4_k_cu_3f8b0984_267194cuda3std6ranges3__45__cpo9iter_moveE
	.align		8
        /*0058*/ 	.dword	_ZN40_INTERNAL_b83f10dd_4_k_cu_3f8b0984_267194cute7productE
	.align		8
        /*0060*/ 	.dword	_ZN40_INTERNAL_b83f10dd_4_k_cu_3f8b0984_267194cute1_E
	.align		8
        /*0068*/ 	.dword	$str$22
	.align		8
        /*0070*/ 	.dword	$str$23


//--------------------- .text._ZN7cutlass13device_kernelINS_4gemm6kernel13GemmUniversalIN4cute5tupleIJiiiiEEENS1_10collective13CollectiveMmaINS1_34MainloopSm90TmaGmmaWarpSpecializedILi2ENS5_IJNS4_1CILi2EEESB_NSA_ILi1EEEEEENS1_35KernelTmaWarpSpecializedCooperativeEEENS5_IJNSA_ILi128EEENSA_ILi256EEENSA_ILi64EEEEEEfNS5_IJlSC_lEEEfSK_NS4_8TiledMMAINS4_8MMA_AtomIJNS4_4SM904GMMA30MMA_64x256x8_F32TF32TF32_SS_TNILNSO_7ScaleInE1ELSQ_1EEEEEENS4_6LayoutINS5_IJSB_SC_SC_EEENS5_IJSC_NSA_ILi0EEESV_EEEEENS5_IJNS4_10UnderscoreESY_SY_EEEEENS4_23SM90_TMA_LOAD_MULTICASTENS4_14ComposedLayoutINS4_7SwizzleILi3ELi4ELi3EEENS4_18smem_ptr_flag_bitsILi32EEENST_INS5_IJNSA_ILi8EEENSA_ILi32EEEEEENS5_IJS18_SC_EEEEEEEvNS4_8identityES11_S1C_vS1D_EENS_8epilogue10collective6detail29Sm90TmaWarpSpecializedAdapterINS1G_15DefaultEpilogueIfSK_SK_NS1F_6thread17LinearCombinationIfLi1EffLNS1K_9ScaleType4KindE0ELNS_15FloatRoundStyleE2EfEENS1_15EpilogueDefaultEEEEEvvEEEEvNT_6ParamsE --------------------------
	.section	.text._ZN7cutlass13device_kernelINS_4gemm6kernel13GemmUniversalIN4cute5tupleIJiiiiEEENS1_10collective13CollectiveMmaINS1_34MainloopSm90TmaGmmaWarpSpecializedILi2ENS5_IJNS4_1CILi2EEESB_NSA_ILi1EEEEEENS1_35KernelTmaWarpSpecializedCooperativeEEENS5_IJNSA_ILi128EEENSA_ILi256EEENSA_ILi64EEEEEEfNS5_IJlSC_lEEEfSK_NS4_8TiledMMAINS4_8MMA_AtomIJNS4_4SM904GMMA30MMA_64x256x8_F32TF32TF32_SS_TNILNSO_7ScaleInE1ELSQ_1EEEEEENS4_6LayoutINS5_IJSB_SC_SC_EEENS5_IJSC_NSA_ILi0EEESV_EEEEENS5_IJNS4_10UnderscoreESY_SY_EEEEENS4_23SM90_TMA_LOAD_MULTICASTENS4_14ComposedLayoutINS4_7SwizzleILi3ELi4ELi3EEENS4_18smem_ptr_flag_bitsILi32EEENST_INS5_IJNSA_ILi8EEENSA_ILi32EEEEEENS5_IJS18_SC_EEEEEEEvNS4_8identityES11_S1C_vS1D_EENS_8epilogue10collective6detail29Sm90TmaWarpSpecializedAdapterINS1G_15DefaultEpilogueIfSK_SK_NS1F_6thread17LinearCombinationIfLi1EffLNS1K_9ScaleType4KindE0ELNS_15FloatRoundStyleE2EfEENS1_15EpilogueDefaultEEEEEvvEEEEvNT_6ParamsE,"ax",@progbits
	.align	128
.text._ZN7cutlass13device_kernelINS_4gemm6kernel13GemmUniversalIN4cute5tupleIJiiiiEEENS1_10collective13CollectiveMmaINS1_34MainloopSm90TmaGmmaWarpSpecializedILi2ENS5_IJNS4_1CILi2EEESB_NSA_ILi1EEEEEENS1_35KernelTmaWarpSpecializedCooperativeEEENS5_IJNSA_ILi128EEENSA_ILi256EEENSA_ILi64EEEEEEfNS5_IJlSC_lEEEfSK_NS4_8TiledMMAINS4_8MMA_AtomIJNS4_4SM904GMMA30MMA_64x256x8_F32TF32TF32_SS_TNILNSO_7ScaleInE1ELSQ_1EEEEEENS4_6LayoutINS5_IJSB_SC_SC_EEENS5_IJSC_NSA_ILi0EEESV_EEEEENS5_IJNS4_10UnderscoreESY_SY_EEEEENS4_23SM90_TMA_LOAD_MULTICASTENS4_14ComposedLayoutINS4_7SwizzleILi3ELi4ELi3EEENS4_18smem_ptr_flag_bitsILi32EEENST_INS5_IJNSA_ILi8EEENSA_ILi32EEEEEENS5_IJS18_SC_EEEEEEEvNS4_8identityES11_S1C_vS1D_EENS_8epilogue10collective6detail29Sm90TmaWarpSpecializedAdapterINS1G_15DefaultEpilogueIfSK_SK_NS1F_6thread17LinearCombinationIfLi1EffLNS1K_9ScaleType4KindE0ELNS_15FloatRoundStyleE2EfEENS1_15EpilogueDefaultEEEEEvvEEEEvNT_6ParamsE:
        .type           _ZN7cutlass13device_kernelINS_4gemm6kernel13GemmUniversalIN4cute5tupleIJiiiiEEENS1_10collective13CollectiveMmaINS1_34MainloopSm90TmaGmmaWarpSpecializedILi2ENS5_IJNS4_1CILi2EEESB_NSA_ILi1EEEEEENS1_35KernelTmaWarpSpecializedCooperativeEEENS5_IJNSA_ILi128EEENSA_ILi256EEENSA_ILi64EEEEEEfNS5_IJlSC_lEEEfSK_NS4_8TiledMMAINS4_8MMA_AtomIJNS4_4SM904GMMA30MMA_64x256x8_F32TF32TF32_SS_TNILNSO_7ScaleInE1ELSQ_1EEEEEENS4_6LayoutINS5_IJSB_SC_SC_EEENS5_IJSC_NSA_ILi0EEESV_EEEEENS5_IJNS4_10UnderscoreESY_SY_EEEEENS4_23SM90_TMA_LOAD_MULTICASTENS4_14ComposedLayoutINS4_7SwizzleILi3ELi4ELi3EEENS4_18smem_ptr_flag_bitsILi32EEENST_INS5_IJNSA_ILi8EEENSA_ILi32EEEEEENS5_IJS18_SC_EEEEEEEvNS4_8identityES11_S1C_vS1D_EENS_8epilogue10collective6detail29Sm90TmaWarpSpecializedAdapterINS1G_15DefaultEpilogueIfSK_SK_NS1F_6thread17LinearCombinationIfLi1EffLNS1K_9ScaleType4KindE0ELNS_15FloatRoundStyleE2EfEENS1_15EpilogueDefaultEEEEEvvEEEEvNT_6ParamsE,@function
        .size           _ZN7cutlass13device_kernelINS_4gemm6kernel13GemmUniversalIN4cute5tupleIJiiiiEEENS1_10collective13CollectiveMmaINS1_34MainloopSm90TmaGmmaWarpSpecializedILi2ENS5_IJNS4_1CILi2EEESB_NSA_ILi1EEEEEENS1_35KernelTmaWarpSpecializedCooperativeEEENS5_IJNSA_ILi128EEENSA_ILi256EEENSA_ILi64EEEEEEfNS5_IJlSC_lEEEfSK_NS4_8TiledMMAINS4_8MMA_AtomIJNS4_4SM904GMMA30MMA_64x256x8_F32TF32TF32_SS_TNILNSO_7ScaleInE1ELSQ_1EEEEEENS4_6LayoutINS5_IJSB_SC_SC_EEENS5_IJSC_NSA_ILi0EEESV_EEEEENS5_IJNS4_10UnderscoreESY_SY_EEEEENS4_23SM90_TMA_LOAD_MULTICASTENS4_14ComposedLayoutINS4_7SwizzleILi3ELi4ELi3EEENS4_18smem_ptr_flag_bitsILi32EEENST_INS5_IJNSA_ILi8EEENSA_ILi32EEEEEENS5_IJS18_SC_EEEEEEEvNS4_8identityES11_S1C_vS1D_EENS_8epilogue10collective6detail29Sm90TmaWarpSpecializedAdapterINS1G_15DefaultEpilogueIfSK_SK_NS1F_6thread17LinearCombinationIfLi1EffLNS1K_9ScaleType4KindE0ELNS_15FloatRoundStyleE2EfEENS1_15EpilogueDefaultEEEEEvvEEEEvNT_6ParamsE,(.L_x_321 - _ZN7cutlass13device_kernelINS_4gemm6kernel13GemmUniversalIN4cute5tupleIJiiiiEEENS1_10collective13CollectiveMmaINS1_34MainloopSm90TmaGmmaWarpSpecializedILi2ENS5_IJNS4_1CILi2EEESB_NSA_ILi1EEEEEENS1_35KernelTmaWarpSpecializedCooperativeEEENS5_IJNSA_ILi128EEENSA_ILi256EEENSA_ILi64EEEEEEfNS5_IJlSC_lEEEfSK_NS4_8TiledMMAINS4_8MMA_AtomIJNS4_4SM904GMMA30MMA_64x256x8_F32TF32TF32_SS_TNILNSO_7ScaleInE1ELSQ_1EEEEEENS4_6LayoutINS5_IJSB_SC_SC_EEENS5_IJSC_NSA_ILi0EEESV_EEEEENS5_IJNS4_10UnderscoreESY_SY_EEEEENS4_23SM90_TMA_LOAD_MULTICASTENS4_14ComposedLayoutINS4_7SwizzleILi3ELi4ELi3EEENS4_18smem_ptr_flag_bitsILi32EEENST_INS5_IJNSA_ILi8EEENSA_ILi32EEEEEENS5_IJS18_SC_EEEEEEEvNS4_8identityES11_S1C_vS1D_EENS_8epilogue10collective6detail29Sm90TmaWarpSpecializedAdapterINS1G_15DefaultEpilogueIfSK_SK_NS1F_6thread17LinearCombinationIfLi1EffLNS1K_9ScaleType4KindE0ELNS_15FloatRoundStyleE2EfEENS1_15EpilogueDefaultEEEEEvvEEEEvNT_6ParamsE)
        .other          _ZN7cutlass13device_kernelINS_4gemm6kernel13GemmUniversalIN4cute5tupleIJiiiiEEENS1_10collective13CollectiveMmaINS1_34MainloopSm90TmaGmmaWarpSpecializedILi2ENS5_IJNS4_1CILi2EEESB_NSA_ILi1EEEEEENS1_35KernelTmaWarpSpecializedCooperativeEEENS5_IJNSA_ILi128EEENSA_ILi256EEENSA_ILi64EEEEEEfNS5_IJlSC_lEEEfSK_NS4_8TiledMMAINS4_8MMA_AtomIJNS4_4SM904GMMA30MMA_64x256x8_F32TF32TF32_SS_TNILNSO_7ScaleInE1ELSQ_1EEEEEENS4_6LayoutINS5_IJSB_SC_SC_EEENS5_IJSC_NSA_ILi0EEESV_EEEEENS5_IJNS4_10UnderscoreESY_SY_EEEEENS4_23SM90_TMA_LOAD_MULTICASTENS4_14ComposedLayoutINS4_7SwizzleILi3ELi4ELi3EEENS4_18smem_ptr_flag_bitsILi32EEENST_INS5_IJNSA_ILi8EEENSA_ILi32EEEEEENS5_IJS18_SC_EEEEEEEvNS4_8identityES11_S1C_vS1D_EENS_8epilogue10collective6detail29Sm90TmaWarpSpecializedAdapterINS1G_15DefaultEpilogueIfSK_SK_NS1F_6thread17LinearCombinationIfLi1EffLNS1K_9ScaleType4KindE0ELNS_15FloatRoundStyleE2EfEENS1_15EpilogueDefaultEEEEEvvEEEEvNT_6ParamsE,@"STO_CUDA_ENTRY STV_DEFAULT"
_ZN7cutlass13device_kernelINS_4gemm6kernel13GemmUniversalIN4cute5tupleIJiiiiEEENS1_10collective13CollectiveMmaINS1_34MainloopSm90TmaGmmaWarpSpecializedILi2ENS5_IJNS4_1CILi2EEESB_NSA_ILi1EEEEEENS1_35KernelTmaWarpSpecializedCooperativeEEENS5_IJNSA_ILi128EEENSA_ILi256EEENSA_ILi64EEEEEEfNS5_IJlSC_lEEEfSK_NS4_8TiledMMAINS4_8MMA_AtomIJNS4_4SM904GMMA30MMA_64x256x8_F32TF32TF32_SS_TNILNSO_7ScaleInE1ELSQ_1EEEEEENS4_6LayoutINS5_IJSB_SC_SC_EEENS5_IJSC_NSA_ILi0EEESV_EEEEENS5_IJNS4_10UnderscoreESY_SY_EEEEENS4_23SM90_TMA_LOAD_MULTICASTENS4_14ComposedLayoutINS4_7SwizzleILi3ELi4ELi3EEENS4_18smem_ptr_flag_bitsILi32EEENST_INS5_IJNSA_ILi8EEENSA_ILi32EEEEEENS5_IJS18_SC_EEEEEEEvNS4_8identityES11_S1C_vS1D_EENS_8epilogue10collective6detail29Sm90TmaWarpSpecializedAdapterINS1G_15DefaultEpilogueIfSK_SK_NS1F_6thread17LinearCombinationIfLi1EffLNS1K_9ScaleType4KindE0ELNS_15FloatRoundStyleE2EfEENS1_15EpilogueDefaultEEEEEvvEEEEvNT_6ParamsE:
[----:B------:R-:W0:Y:S01]  /*0000*/  LDC R1, c[0x0][0x28] ;  /* 0x00000a00ff017b82 */ /* 0x000e220000000800 */
[----:B------:R-:W1:Y:S01]  /*0010*/  S2R R18, SR_TID.X ;  /* 0x0000000000127919 */ /* 0x000e620000002100 */
[----:B------:R-:W-:Y:S01]  /*0020*/  ELECT P0, URZ, PT ;  /* 0x00000000003f782f */ /* 0x000fe20003800000 */
[----:B------:R-:W-:Y:S01]  /*0030*/  BSSY B0, `(.L_x_0) ;  /* 0x000000f000007945 */ /* 0x000fe20003800000 */
[--C-:B-1----:R-:W-:Y:S02]  /*0040*/  SHF.R.U32.HI R0, RZ, 0x5, R18.reuse ;  /* 0x00000005ff007819 */ /* 0x102fe40000011612 */
[----:B------:R-:W-:-:S03]  /*0050*/  SHF.R.U32.HI R3, RZ, 0x7, R18 ;  /* 0x00000007ff037819 */ /* 0x000fc60000011612 */
[----:B------:R-:W1:Y:S04]  /*0060*/  SHFL.IDX PT, R2, R0, RZ, 0x1f ;  /* 0x00001fff00027589 */ /* 0x000e6800000e0000 */
[----:B------:R2:W3:Y:S01]  /*0070*/  SHFL.IDX PT, R5, R3, RZ, 0x1f ;  /* 0x00001fff03057589 */ /* 0x0004e200000e0000 */
[----:B-1----:R-:W-:-:S13]  /*0080*/  ISETP.NE.OR P0, PT, R2, RZ, !P0 ;  /* 0x000000ff0200720c */ /* 0x002fda0004705670 */
[----:B0-23--:R-:W-:Y:S05]  /*0090*/  @P0 BRA `(.L_x_1) ;  /* 0x0000000000200947 */ /* 0x00dfea0003800000 */
[----:B------:R-:W-:Y:S02]  /*00a0*/  ULDC.64 UR4, c[0x0][0x198] ;  /* 0x0000660000047ab9 */ /* 0x000fe40000000a00 */
[----:B------:R-:W-:Y:S02]  /*00b0*/  UIADD3 UR6, UP0, UR4, 0xf0, URZ ;  /* 0x000000f004067890 */ /* 0x000fe4000ff1e03f */
[----:B------:R-:W-:Y:S02]  /*00c0*/  UIADD3 UR4, UP1, UR4, 0x1f0, URZ ;  /* 0x000001f004047890 */ /* 0x000fe4000ff3e03f */
[----:B------:R-:W-:Y:S02]  /*00d0*/  UIADD3.X UR7, URZ, UR5, URZ, UP0, !UPT ;  /* 0x000000053f077290 */ /* 0x000fe400087fe43f */
[----:B------:R-:W-:-:S07]  /*00e0*/  UIADD3.X UR5, URZ, UR5, URZ, UP1, !UPT ;  /* 0x000000053f057290 */ /* 0x000fce0008ffe43f */
[----:B------:R0:W-:Y:S02]  /*00f0*/  UTMACCTL.PF [UR6] ;  /* 0x00000000060079b9 */ /* 0x0001e40008040000 */
[----:B------:R0:W-:Y:S02]  /*0100*/  UTMACCTL.PF [UR4] ;  /* 0x00000000040079b9 */ /* 0x0001e40008040000 */
[----:B0-----:R-:W-:Y:S01]  /*0110*/  NOP ;  /* 0x0000000000007918 */ /* 0x001fe20000000000 */
.L_x_1:
[----:B------:R-:W-:Y:S05]  /*0120*/  BSYNC B0 ;  /* 0x0000000000007941 */ /* 0x000fea0003800000 */
.L_x_0:
[----:B------:R-:W0:Y:S02]  /*0130*/  SHFL.IDX PT, R3, R0, RZ, 0x1f ;  /* 0x00001fff00037589 */ /* 0x000e2400000e0000 */
[----:B0-----:R-:W-:-:S13]  /*0140*/  ISETP.NE.AND P0, PT, R3, RZ, PT ;  /* 0x000000ff0300720c */ /* 0x001fda0003f05270 */
[----:B------:R-:W-:Y:S05]  /*0150*/  @P0 BRA `(.L_x_2) ;  /* 0x0000000000480947 */ /* 0x000fea0003800000 */
[----:B------:R-:W0:Y:S01]  /*0160*/  S2UR UR8, SR_CgaCtaId ;  /* 0x00000000000879c3 */ /* 0x000e220000008800 */
[----:B------:R-:W-:Y:S01]  /*0170*/  UMOV UR4, 0x400 ;  /* 0x0000040000047882 */ /* 0x000fe20000000000 */
[----:B------:R-:W-:Y:S01]  /*0180*/  UMOV UR5, 0x1 ;  /* 0x0000000100057882 */ /* 0x000fe20000000000 */
[----:B------:R-:W-:Y:S01]  /*0190*/  UMOV UR6, 0x6 ;  /* 0x0000000600067882 */ /* 0x000fe20000000000 */
[----:B------:R-:W-:Y:S01]  /*01a0*/  ELECT P0, URZ, PT ;  /* 0x00000000003f782f */ /* 0x000fe20003800000 */
[----:B------:R-:W-:-:S04]  /*01b0*/  UIADD3 UR6, -UR6, 0x100000, URZ ;  /* 0x0010000006067890 */ /* 0x000fc8000fffe13f */
[----:B------:R-:W-:Y:S02]  /*01c0*/  USHF.L.U32 UR7, UR6, 0xb, URZ ;  /* 0x0000000b06077899 */ /* 0x000fe4000800063f */
[----:B------:R-:W-:Y:S02]  /*01d0*/  USHF.L.U32 UR6, UR6, 0x1, URZ ;  /* 0x0000000106067899 */ /* 0x000fe4000800063f */
[----:B0-----:R-:W-:Y:S02]  /*01e0*/  ULEA UR8, UR8, UR4, 0x18 ;  /* 0x0000000408087291 */ /* 0x001fe4000f8ec03f */
[----:B------:R-:W-:-:S04]  /*01f0*/  UIADD3 UR4, -UR5, 0x100000, URZ ;  /* 0x0010000005047890 */ /* 0x000fc8000fffe13f */
[----:B------:R-:W-:Y:S02]  /*0200*/  USHF.L.U32 UR5, UR4, 0xb, URZ ;  /* 0x0000000b04057899 */ /* 0x000fe4000800063f */
[----:B------:R-:W-:Y:S01]  /*0210*/  USHF.L.U32 UR4, UR4, 0x1, URZ ;  /* 0x0000000104047899 */ /* 0x000fe2000800063f */
[----:B------:R-:W0:Y:S11]  /*0220*/  FENCE.VIEW.ASYNC.S ;  /* 0x00000000000073c6 */ /* 0x000e360000000000 */
[----:B0-----:R0:W1:Y:S01]  /*0230*/  SYNCS.EXCH.64 URZ, [UR8], UR4 ;  /* 0x00000004083f75b2 */ /* 0x0010620008000100 */
[----:B------:R0:W2:Y:S01]  /*0240*/  SYNCS.EXCH.64 URZ, [UR8+0x10], UR6 ;  /* 0x00001006083f75b2 */ /* 0x0000a20008000100 */
[----:B------:R0:W3:Y:S01]  /*0250*/  SYNCS.EXCH.64 URZ, [UR8+0x8], UR4 ;  /* 0x00000804083f75b2 */ /* 0x0000e20008000100 */
[----:B------:R0:W4:Y:S01]  /*0260*/  SYNCS.EXCH.64 URZ, [UR8+0x18], UR6 ;  /* 0x00001806083f75b2 */ /* 0x0001220008000100 */
[----:B------:R-:W-:Y:S01]  /*0270*/  NOP ;  /* 0x0000000000007918 */ /* 0x000fe20000000000 */
.L_x_2:
[----:B------:R-:W-:Y:S01]  /*0280*/  SHF.R.S32.HI R7, RZ, 0x1f, R18 ;  /* 0x0000001fff077819 */ /* 0x000fe20000011412 */
[----:B------:R-:W5:Y:S01]  /*0290*/  SHFL.IDX PT, R0, R0, RZ, 0x1f ;  /* 0x00001fff00007589 */ /* 0x000f6200000e0000 */
[----:B0-----:R-:W0:Y:S01]  /*02a0*/  S2UR UR8, SR_CTAID.X ;  /* 0x00000000000879c3 */ /* 0x001e220000002500 */
[----:B------:R-:W-:Y:S02]  /*02b0*/  ELECT P0, URZ, PT ;  /* 0x00000000003f782f */ /* 0x000fe40003800000 */
[----:B------:R-:W-:Y:S01]  /*02c0*/  LEA.HI R7, R7, R18, RZ, 0x7 ;  /* 0x0000001207077211 */ /* 0x000fe200078f38ff */
[----:B------:R-:W1:Y:S01]  /*02d0*/  S2R R4, SR_CTAID.Y ;  /* 0x0000000000047919 */ /* 0x000e620000002600 */
[----:B------:R-:W-:Y:S01]  /*02e0*/  SHF.R.S32.HI R8, RZ, 0x1f, R3 ;  /* 0x0000001fff087819 */ /* 0x000fe20000011403 */
[----:B------:R-:W-:Y:S01]  /*02f0*/  ULDC UR4, c[0x0][0x150] ;  /* 0x0000540000047ab9 */ /* 0x000fe20000000800 */
[----:B------:R-:W-:Y:S01]  /*0300*/  LOP3.LUT R7, R7, 0xffffff80, RZ, 0xc0, !PT ;  /* 0xffffff8007077812 */ /* 0x000fe200078ec0ff */
[----:B------:R-:W-:Y:S01]  /*0310*/  NOP ;  /* 0x0000000000007918 */ /* 0x000fe20000000000 */
[----:B------:R-:W-:Y:S01]  /*0320*/  LEA.HI R8, R8, R3, RZ, 0x2 ;  /* 0x0000000308087211 */ /* 0x000fe200078f10ff */
[----:B------:R-:W2:Y:S01]  /*0330*/  LDC R10, c[0x0][0x144] ;  /* 0x00005100ff0a7b82 */ /* 0x000ea20000000800 */
[----:B------:R-:W-:Y:S01]  /*0340*/  NOP ;  /* 0x0000000000007918 */ /* 0x000fe20000000000 */
[----:B------:R-:W-:Y:S01]  /*0350*/  IMAD.IADD R6, R18, 0x1, -R7 ;  /* 0x0000000112067824 */ /* 0x000fe200078e0a07 */
[----:B------:R-:W-:Y:S01]  /*0360*/  LOP3.LUT R8, R8, 0x3ffffffc, RZ, 0xc0, !PT ;  /* 0x3ffffffc08087812 */ /* 0x000fe200078ec0ff */
[----:B------:R-:W-:Y:S01]  /*0370*/  IMAD.MOV.U32 R22, RZ, RZ, 0x1 ;  /* 0x00000001ff167424 */ /* 0x000fe200078e00ff */
[----:B------:R-:W-:-:S02]  /*0380*/  ISETP.NE.AND P3, PT, R5, RZ, PT ;  /* 0x000000ff0500720c */ /* 0x000fc40003f65270 */
[----:B------:R-:W-:Y:S01]  /*0390*/  SHF.R.S32.HI R7, RZ, 0x1f, R6 ;  /* 0x0000001fff077819 */ /* 0x000fe20000011406 */
[----:B------:R-:W-:Y:S01]  /*03a0*/  IMAD.IADD R8, R3, 0x1, -R8 ;  /* 0x0000000103087824 */ /* 0x000fe200078e0a08 */
[----:B------:R-:W3:Y:S02]  /*03b0*/  LDC R13, c[0x0][0x140] ;  /* 0x00005000ff0d7b82 */ /* 0x000ee40000000800 */
[----:B------:R-:W-:Y:S02]  /*03c0*/  LEA.HI R7, R7, R6, RZ, 0x3 ;  /* 0x0000000607077211 */ /* 0x000fe400078f18ff */
[----:B-----5:R-:W-:Y:S02]  /*03d0*/  ISETP.NE.OR P0, PT, R0, RZ, !P0 ;  /* 0x000000ff0000720c */ /* 0x020fe40004705670 */
[--C-:B------:R-:W-:Y:S02]  /*03e0*/  SHF.R.S32.HI R0, RZ, 0x3, R7.reuse ;  /* 0x00000003ff007819 */ /* 0x100fe40000011407 */
[----:B------:R-:W-:-:S02]  /*03f0*/  SHF.R.S32.HI R7, RZ, 0x1f, R7 ;  /* 0x0000001fff077819 */ /* 0x000fc40000011407 */
[----:B0-----:R-:W-:Y:S02]  /*0400*/  I2FP.F32.U32 R9, UR8 ;  /* 0x0000000800097c45 */ /* 0x001fe40008201000 */
[----:B------:R-:W-:-:S03]  /*0410*/  LEA.HI R7, R7, R0, RZ, 0x2 ;  /* 0x0000000007077211 */ /* 0x000fc600078f10ff */
[----:B------:R-:W-:Y:S01]  /*0420*/  FMUL R9, R9, UR4 ;  /* 0x0000000409097c20 */ /* 0x000fe20008400000 */
[----:B------:R-:W-:Y:S01]  /*0430*/  LOP3.LUT R7, R7, 0xfffffffc, RZ, 0xc0, !PT ;  /* 0xfffffffc07077812 */ /* 0x000fe200078ec0ff */
[----:B------:R-:W-:Y:S01]  /*0440*/  VOTEU.ALL UP0, P0 ;  /* 0x00000000003f7886 */ /* 0x000fe20000000000 */
[----:B-1----:R-:W-:Y:S01]  /*0450*/  I2FP.F32.U32 R3, R4 ;  /* 0x0000000400037245 */ /* 0x002fe20000201000 */
[----:B------:R-:W-:Y:S01]  /*0460*/  ULDC UR4, c[0x0][0x154] ;  /* 0x0000550000047ab9 */ /* 0x000fe20000000800 */
[----:B------:R-:W-:Y:S01]  /*0470*/  VOTEU.ALL UP1, P0 ;  /* 0x00000000003f7886 */ /* 0x000fe20000020000 */
[----:B------:R-:W0:Y:S01]  /*0480*/  F2I.U32.TRUNC.NTZ R9, R9 ;  /* 0x0000000900097305 */ /* 0x000e22000020f000 */
[----:B------:R-:W-:Y:S01]  /*0490*/  IMAD.IADD R7, R0, 0x1, -R7 ;  /* 0x0000000100077824 */ /* 0x000fe200078e0a07 */
[----:B------:R-:W1:Y:S01]  /*04a0*/  @!UP0 S2UR UR7, SR_CgaCtaId ;  /* 0x00000000000789c3 */ /* 0x000e620000008800 */
[----:B------:R-:W-:Y:S01]  /*04b0*/  FMUL R12, R3, UR4 ;  /* 0x00000004030c7c20 */ /* 0x000fe20008400000 */
[----:B------:R-:W-:Y:S01]  /*04c0*/  UMOV UR4, 0x20 ;  /* 0x0000002000047882 */ /* 0x000fe20000000000 */
[----:B------:R-:W-:Y:S01]  /*04d0*/  IMAD R8, R8, 0x4, R7 ;  /* 0x0000000408087824 */ /* 0x000fe200078e0207 */
[----:B------:R-:W-:Y:S01]  /*04e0*/  @!UP0 UMOV UR6, 0x400 ;  /* 0x0000040000068882 */ /* 0x000fe20000000000 */
[----:B------:R-:W-:-:S04]  /*04f0*/  @!UP0 UIADD3 UR4, -UR4, 0x100000, URZ ;  /* 0x0010000004048890 */ /* 0x000fc8000fffe13f */
[----:B------:R-:W-:Y:S02]  /*0500*/  @!UP0 USHF.L.U32 UR5, UR4, 0xb, URZ ;  /* 0x0000000b04058899 */ /* 0x000fe4000800063f */
[----:B------:R-:W-:Y:S01]  /*0510*/  @!UP0 USHF.L.U32 UR4, UR4, 0x1, URZ ;  /* 0x0000000104048899 */ /* 0x000fe2000800063f */
[----:B---3--:R-:W-:Y:S01]  /*0520*/  ISETP.EQ.U32.AND P2, PT, R13, 0x1, PT ;  /* 0x000000010d00780c */ /* 0x008fe20003f42070 */
[----:B------:R-:W3:Y:S01]  /*0530*/  F2I.U32.TRUNC.NTZ R12, R12 ;  /* 0x0000000c000c7305 */ /* 0x000ee2000020f000 */
[----:B------:R-:W-:Y:S01]  /*0540*/  LEA.HI R0, R8, R8, RZ, 0x1 ;  /* 0x0000000808007211 */ /* 0x000fe200078f08ff */
[----:B------:R-:W5:Y:S03]  /*0550*/  LDC R7, c[0x0][0x148] ;  /* 0x00005200ff077b82 */ /* 0x000f660000000800 */
[----:B------:R-:W-:Y:S01]  /*0560*/  LOP3.LUT R11, R0, 0xfffffffe, RZ, 0xc0, !PT ;  /* 0xfffffffe000b7812 */ /* 0x000fe200078ec0ff */
[----:B0-----:R-:W-:Y:S01]  /*0570*/  IMAD.MOV R15, RZ, RZ, -R9 ;  /* 0x000000ffff0f7224 */ /* 0x001fe200078e0a09 */
[----:B------:R-:W-:-:S03]  /*0580*/  SHF.R.S32.HI R9, RZ, 0x1f, R2 ;  /* 0x0000001fff097819 */ /* 0x000fc60000011402 */
[----:B--2---:R-:W-:Y:S01]  /*0590*/  IMAD R3, R10, R15, UR8 ;  /* 0x000000080a037e24 */ /* 0x004fe2000f8e020f */
[----:B------:R-:W-:Y:S01]  /*05a0*/  LEA.HI R9, R9, R2, RZ, 0x2 ;  /* 0x0000000209097211 */ /* 0x000fe200078f10ff */
[C---:B------:R-:W-:Y:S02]  /*05b0*/  IMAD.IADD R0, R8.reuse, 0x1, -R11 ;  /* 0x0000000108007824 */ /* 0x040fe400078e0a0b */
[----:B------:R-:W-:Y:S01]  /*05c0*/  IMAD.SHL.U32 R11, R8, 0x4, RZ ;  /* 0x00000004080b7824 */ /* 0x000fe200078e00ff */
[----:B------:R-:W-:Y:S01]  /*05d0*/  LOP3.LUT R9, R9, 0xfffffffc, RZ, 0xc0, !PT ;  /* 0xfffffffc09097812 */ /* 0x000fe200078ec0ff */
[----:B---3--:R-:W-:Y:S01]  /*05e0*/  IMAD.MOV R20, RZ, RZ, -R12 ;  /* 0x000000ffff147224 */ /* 0x008fe200078e0a0c */
[----:B------:R-:W-:Y:S01]  /*05f0*/  ISETP.NE.AND P4, PT, R0, R3, PT ;  /* 0x000000030000720c */ /* 0x000fe20003f85270 */
[----:B-1----:R-:W-:Y:S01]  /*0600*/  @!UP0 ULEA UR6, UR7, UR6, 0x18 ;  /* 0x0000000607068291 */ /* 0x002fe2000f8ec03f */
[----:B------:R-:W-:Y:S01]  /*0610*/  LOP3.LUT R152, R8, 0xc, R11, 0x78, !PT ;  /* 0x0000000c08987812 */ /* 0x000fe200078e780b */
[----:B------:R-:W-:Y:S01]  /*0620*/  IMAD.IADD R0, R2, 0x1, -R9 ;  /* 0x0000000102007824 */ /* 0x000fe200078e0a09 */
[----:B------:R-:W-:Y:S01]  /*0630*/  VOTEU.ALL UP0, P0 ;  /* 0x00000000003f7886 */ /* 0x000fe20000000000 */
[----:B------:R-:W-:Y:S01]  /*0640*/  LOP3.LUT P0, RZ, R6, 0x7, RZ, 0xc0, !PT ;  /* 0x0000000706ff7812 */ /* 0x000fe2000780c0ff */
[----:B------:R-:W-:-:S02]  /*0650*/  VIADD R6, R5, 0xffffffff ;  /* 0xffffffff05067836 */ /* 0x000fc40000000000 */
[----:B------:R-:W-:Y:S01]  /*0660*/  ISETP.NE.AND P1, PT, R0, 0x3, PT ;  /* 0x000000030000780c */ /* 0x000fe20003f25270 */
[----:B-----5:R-:W-:Y:S01]  /*0670*/  IMAD R9, R7, R20, R4 ;  /* 0x0000001407097224 */ /* 0x020fe200078e0204 */
[----:B------:R-:W-:Y:S02]  /*0680*/  ISETP.LT.U32.AND P0, PT, R152, 0x4, !P0 ;  /* 0x000000049800780c */ /* 0x000fe40004701070 */
[----:B------:R-:W-:Y:S01]  /*0690*/  ISETP.EQ.OR P1, PT, R0, RZ, !P1 ;  /* 0x000000ff0000720c */ /* 0x000fe20004f22670 */
[----:B------:R-:W0:Y:S02]  /*06a0*/  FENCE.VIEW.ASYNC.S ;  /* 0x00000000000073c6 */ /* 0x000e240000000000 */
[----:B0-----:R0:W1:Y:S01]  /*06b0*/  @!UP0 SYNCS.EXCH.64 URZ, [UR6+0x30], UR4 ;  /* 0x00003004063f85b2 */ /* 0x0010620008000100 */
[----:B------:R-:W-:Y:S02]  /*06c0*/  @P4 LEA.HI R2, R152, R152, RZ, 0x1 ;  /* 0x0000009898024211 */ /* 0x000fe400078f08ff */
[----:B------:R-:W-:-:S02]  /*06d0*/  ISETP.EQ.AND P1, PT, R5, RZ, P1 ;  /* 0x000000ff0500720c */ /* 0x000fc40000f22270 */
[----:B------:R-:W-:Y:S02]  /*06e0*/  @P4 SHF.R.S32.HI R2, RZ, 0x1, R2 ;  /* 0x00000001ff024819 */ /* 0x000fe40000011402 */
[----:B------:R-:W-:Y:S02]  /*06f0*/  ISETP.GE.U32.AND P6, PT, R6, 0x2, PT ;  /* 0x000000020600780c */ /* 0x000fe40003fc6070 */
[----:B------:R-:W-:Y:S02]  /*0700*/  @P4 ISETP.NE.AND P5, PT, R2, R9, PT ;  /* 0x000000090200420c */ /* 0x000fe40003fa5270 */
[----:B------:R-:W-:Y:S02]  /*0710*/  SEL R9, RZ, 0x1, !P0 ;  /* 0x00000001ff097807 */ /* 0x000fe40004000000 */
[----:B------:R-:W-:Y:S02]  /*0720*/  @P4 SEL R22, RZ, 0x1, P5 ;  /* 0x00000001ff164807 */ /* 0x000fe40002800000 */
[----:B------:R-:W-:Y:S01]  /*0730*/  SEL R19, RZ, 0x1, !P1 ;  /* 0x00000001ff137807 */ /* 0x000fe20004800000 */
[----:B------:R0:W2:Y:S01]  /*0740*/  @!UP1 SYNCS.EXCH.64 URZ, [UR6+0x38], UR4 ;  /* 0x00003804063f95b2 */ /* 0x0000a20008000100 */
[----:B------:R-:W-:Y:S01]  /*0750*/  LOP3.LUT R22, R22, R9, RZ, 0xc0, !PT ;  /* 0x0000000916167212 */ /* 0x000fe200078ec0ff */
[----:B------:R-:W-:Y:S01]  /*0760*/  NOP ;  /* 0x0000000000007918 */ /* 0x000fe20000000000 */
[----:B------:R-:W-:Y:S01]  /*0770*/  SEL R19, R19, 0x2, P6 ;  /* 0x0000000213137807 */ /* 0x000fe20003000000 */
[----:B------:R-:W-:Y:S06]  /*0780*/  @!P2 BRA `(.L_x_3) ;  /* 0x000000000008a947 */ /* 0x000fec0003800000 */
[----:B-12-4-:R-:W-:Y:S01]  /*0790*/  UCGABAR_ARV ;  /* 0x00000000000079c7 */ /* 0x016fe20008000000 */
[----:B------:R-:W-:Y:S05]  /*07a0*/  BRA `(.L_x_4) ;  /* 0x0000000000047947 */ /* 0x000fea0003800000 */
.L_x_3:
[----:B-12-4-:R-:W-:Y:S01]  /*07b0*/  NOP ;  /* 0x0000000000007918 */ /* 0x016fe20000000000 */
.L_x_4:
[----:B------:R-:W1:Y:S01]  /*07c0*/  LDC R2, c[0x0][0x65c] ;  /* 0x00019700ff027b82 */ /* 0x000e620000000800 */
[----:B------:R-:W-:Y:S02]  /*07d0*/  IMAD.U32 R8, RZ, RZ, UR8 ;  /* 0x00000008ff087e24 */ /* 0x000fe4000f8e00ff */
[----:B------:R-:W-:Y:S01]  /*07e0*/  IMAD.MOV.U32 R9, RZ, RZ, RZ ;  /* 0x000000ffff097224 */ /* 0x000fe200078e00ff */
[----:B-1----:R-:W-:-:S04]  /*07f0*/  ISETP.NE.AND P1, PT, R2, 0x1, PT ;  /* 0x000000010200780c */ /* 0x002fc80003f25270 */
[----:B------:R-:W-:-:S09]  /*0800*/  P2R R5, PR, RZ, 0x2 ;  /* 0x00000002ff057803 */ /* 0x000fd20000000000 */
[----:B------:R-:W1:Y:S01]  /*0810*/  @P1 LDC R17, c[0x0][0x10] ;  /* 0x00000400ff111b82 */ /* 0x000e620000000800 */
[----:B------:R-:W-:Y:S02]  /*0820*/  @P1 IMAD.MOV.U32 R5, RZ, RZ, RZ ;  /* 0x000000ffff051224 */ /* 0x000fe400078e00ff */
[----:B------:R-:W-:-:S05]  /*0830*/  @P1 IMAD.MOV.U32 R13, RZ, RZ, RZ ;  /* 0x000000ffff0d1224 */ /* 0x000fca00078e00ff */
[----:B------:R-:W2:Y:S01]  /*0840*/  @!P1 LDC R11, c[0x0][0xc] ;  /* 0x00000300ff0b9b82 */ /* 0x000ea20000000800 */
[----:B-1----:R-:W-:-:S04]  /*0850*/  @P1 IMAD.WIDE.U32 R16, R17, UR8, R4 ;  /* 0x0000000811101c25 */ /* 0x002fc8000f8e0004 */
[----:B------:R-:W-:Y:S02]  /*0860*/  @P1 IMAD.IADD R17, R17, 0x1, R13 ;  /* 0x0000000111111824 */ /* 0x000fe400078e020d */
[----:B--2---:R-:W-:-:S04]  /*0870*/  @!P1 IMAD.WIDE.U32 R8, R4, R11, R8 ;  /* 0x0000000b04089225 */ /* 0x004fc800078e0008 */
[----:B------:R-:W-:Y:S02]  /*0880*/  @!P1 IMAD.MOV.U32 R16, RZ, RZ, R8 ;  /* 0x000000ffff109224 */ /* 0x000fe400078e0008 */
[----:B------:R-:W-:Y:S01]  /*0890*/  @!P1 IMAD.MOV.U32 R17, RZ, RZ, R9 ;  /* 0x000000ffff119224 */ /* 0x000fe200078e0009 */
[----:B------:R-:W-:Y:S06]  /*08a0*/  @!P2 BRA `(.L_x_5) ;  /* 0x00000000000ca947 */ /* 0x000fec0003800000 */
[----:B------:R-:W-:Y:S01]  /*08b0*/  UCGABAR_WAIT ;  /* 0x0000000000007dc7 */ /* 0x000fe20008000000 */
[----:B------:R-:W-:Y:S01]  /*08c0*/  CCTL.IVALL ;  /* 0x00000000ff00798f */ /* 0x000fe20002000000 */
[----:B------:R-:W-:Y:S05]  /*08d0*/  BRA `(.L_x_6) ;  /* 0x0000000000047947 */ /* 0x000fea0003800000 */
.L_x_5:
[----:B------:R-:W-:Y:S06]  /*08e0*/  BAR.SYNC.DEFER_BLOCKING 0x0 ;  /* 0x0000000000007b1d */ /* 0x000fec0000010000 */
.L_x_6:
[----:B------:R-:W-:Y:S05]  /*08f0*/  @!P3 BRA `(.L_x_7) ;  /* 0x00000084005cb947 */ /* 0x000fea0003800000 */
[----:B------:R-:W-:-:S13]  /*0900*/  ISETP.GT.U32.AND P0, PT, R6, 0x1, PT ;  /* 0x000000010600780c */ /* 0x000fda0003f04070 */
[----:B0-----:R-:W-:Y:S05]  /*0910*/  @P0 EXIT ;  /* 0x000000000000094d */ /* 0x001fea0003800000 */
[----:B------:R-:W-:Y:S01]  /*0920*/  ULDC.64 UR4, c[0x0][0x650] ;  /* 0x0001940000047ab9 */ /* 0x000fe20000000a00 */
[----:B------:R-:W-:Y:S01]  /*0930*/  PRMT R0, RZ, 0x7610, R0 ;  /* 0x00007610ff007816 */ /* 0x000fe20000000000 */
[----:B------:R-:W-:Y:S01]  /*0940*/  IMAD.MOV.U32 R154, RZ, RZ, -0x1 ;  /* 0xffffffffff9a7424 */ /* 0x000fe200078e00ff */
[----:B------:R-:W-:Y:S01]  /*0950*/  ISETP.GE.U32.AND P0, PT, R16, UR4, PT ;  /* 0x0000000410007c0c */ /* 0x000fe2000bf06070 */
[----:B------:R-:W-:Y:S02]  /*0960*/  IMAD.MOV.U32 R153, RZ, RZ, -0x1 ;  /* 0xffffffffff997424 */ /* 0x000fe400078e00ff */
[----:B------:R-:W-:Y:S01]  /*0970*/  IMAD.MOV.U32 R23, RZ, RZ, -0x1 ;  /* 0xffffffffff177424 */ /* 0x000fe200078e00ff */
[----:B------:R-:W-:-:S13]  /*0980*/  ISETP.GE.U32.AND.EX P0, PT, R17, UR5, PT, P0 ;  /* 0x0000000511007c0c */ /* 0x000fda000bf06100 */
[----:B------:R-:W-:Y:S05]  /*0990*/  @P0 BRA `(.L_x_8) ;  /* 0x00000004002c0947 */ /* 0x000fea0003800000 */
[----:B------:R-:W0:Y:S01]  /*09a0*/  LDC.64 R24, c[0x0][0x628] ;  /* 0x00018a00ff187b82 */ /* 0x000e220000000a00 */
[----:B------:R-:W-:Y:S02]  /*09b0*/  IMAD.MOV.U32 R8, RZ, RZ, R16 ;  /* 0x000000ffff087224 */ /* 0x000fe400078e0010 */
[----:B------:R-:W-:-:S05]  /*09c0*/  IMAD.MOV.U32 R9, RZ, RZ, R17 ;  /* 0x000000ffff097224 */ /* 0x000fca00078e0011 */
[----:B------:R-:W1:Y:S08]  /*09d0*/  LDC R0, c[0x0][0x630] ;  /* 0x00018c00ff007b82 */ /* 0x000e700000000800 */
[----:B------:R-:W2:Y:S01]  /*09e0*/  LDC.64 R26, c[0x0][0x620] ;  /* 0x00018800ff1a7b82 */ /* 0x000ea20000000a00 */
[----:B0-----:R-:W-:-:S04]  /*09f0*/  ISETP.NE.U32.AND P0, PT, R24, RZ, PT ;  /* 0x000000ff1800720c */ /* 0x001fc80003f05070 */
[----:B------:R-:W-:-:S13]  /*0a00*/  ISETP.NE.AND.EX P0, PT, R25, RZ, PT, P0 ;  /* 0x000000ff1900720c */ /* 0x000fda0003f05300 */
[----:B-12---:R-:W-:Y:S05]  /*0a10*/  @!P0 BRA `(.L_x_9) ;  /* 0x0000000000288947 */ /* 0x006fea0003800000 */
[----:B------:R-:W0:Y:S02]  /*0a20*/  LDC R13, c[0x0][0x634] ;  /* 0x00018d00ff0d7b82 */ /* 0x000e240000000800 */
[----:B0-----:R-:W-:-:S05]  /*0a30*/  IADD3 R13, P0, R16, R13, RZ ;  /* 0x0000000d100d7210 */ /* 0x001fca0007f1e0ff */
[----:B------:R-:W-:-:S04]  /*0a40*/  IMAD.X R15, RZ, RZ, R17, P0 ;  /* 0x000000ffff0f7224 */ /* 0x000fc800000e0611 */
[----:B------:R-:W-:-:S04]  /*0a50*/  IMAD.WIDE.U32 R8, R15, R24, RZ ;  /* 0x000000180f087225 */ /* 0x000fc800078e00ff */
[----:B------:R-:W-:-:S04]  /*0a60*/  IMAD.WIDE.U32 R10, P0, R13, R25, R8 ;  /* 0x000000190d0a7225 */ /* 0x000fc80007800008 */
[----:B------:R-:W-:-:S04]  /*0a70*/  IMAD.WIDE.U32 R8, R13, R24, RZ ;  /* 0x000000180d087225 */ /* 0x000fc800078e00ff */
[----:B------:R-:W-:Y:S01]  /*0a80*/  IMAD.X R13, RZ, RZ, RZ, P0 ;  /* 0x000000ffff0d7224 */ /* 0x000fe200000e06ff */
[----:B------:R-:W-:Y:S01]  /*0a90*/  IADD3 RZ, P0, R9, R10, RZ ;  /* 0x0000000a09ff7210 */ /* 0x000fe20007f1e0ff */
[----:B------:R-:W-:-:S04]  /*0aa0*/  IMAD.MOV.U32 R12, RZ, RZ, R11 ;  /* 0x000000ffff0c7224 */ /* 0x000fc800078e000b */
[----:B------:R-:W-:-:S08]  /*0ab0*/  IMAD.WIDE.U32.X R8, R15, R25, R12, P0 ;  /* 0x000000190f087225 */ /* 0x000fd000000e040c */
.L_x_9:
[----:B------:R-:W0:Y:S01]  /*0ac0*/  LDC.64 R24, c[0x0][0x640] ;  /* 0x00019000ff187b82 */ /* 0x000e220000000a00 */
[--C-:B------:R-:W-:Y:S01]  /*0ad0*/  SHF.R.U64 R28, R8, R0, R9.reuse ;  /* 0x00000000081c7219 */ /* 0x100fe20000001209 */
[----:B------:R-:W-:Y:S01]  /*0ae0*/  IMAD R30, R7, R20, R4 ;  /* 0x00000014071e7224 */ /* 0x000fe200078e0204 */
[----:B------:R-:W-:Y:S01]  /*0af0*/  SHF.R.U32.HI R0, RZ, R0, R9 ;  /* 0x00000000ff007219 */ /* 0x000fe20000011609 */
[----:B------:R-:W-:Y:S01]  /*0b00*/  IMAD.MOV.U32 R21, RZ, RZ, 0x1 ;  /* 0x00000001ff157424 */ /* 0x000fe200078e00ff */
[----:B------:R-:W-:-:S03]  /*0b10*/  IADD3 R5, P0, RZ, -R28, RZ ;  /* 0x8000001cff057210 */ /* 0x000fc60007f1e0ff */
[----:B------:R-:W1:Y:S02]  /*0b20*/  LDC R6, c[0x0][0x618] ;  /* 0x00018600ff067b82 */ /* 0x000e640000000800 */
[----:B------:R-:W-:-:S04]  /*0b30*/  IMAD.X R9, RZ, RZ, ~R0, P0 ;  /* 0x000000ffff097224 */ /* 0x000fc800000e0e00 */
[-C--:B------:R-:W-:Y:S02]  /*0b40*/  IMAD R0, R9, R26.reuse, RZ ;  /* 0x0000001a09007224 */ /* 0x080fe400078e02ff */
[----:B------:R-:W2:Y:S01]  /*0b50*/  LDC R11, c[0x0][0x608] ;  /* 0x00018200ff0b7b82 */ /* 0x000ea20000000800 */
[----:B------:R-:W-:-:S04]  /*0b60*/  IMAD.WIDE.U32 R8, R5, R26, R16 ;  /* 0x0000001a05087225 */ /* 0x000fc800078e0010 */
[----:B------:R-:W-:-:S03]  /*0b70*/  IMAD R5, R5, R27, R0 ;  /* 0x0000001b05057224 */ /* 0x000fc600078e0200 */
[----:B------:R-:W3:Y:S01]  /*0b80*/  LDC R12, c[0x0][0x658] ;  /* 0x00019600ff0c7b82 */ /* 0x000ee20000000800 */
[----:B0-----:R-:W-:Y:S01]  /*0b90*/  ISETP.NE.U32.AND P0, PT, R24, RZ, PT ;  /* 0x000000ff1800720c */ /* 0x001fe20003f05070 */
[----:B------:R-:W-:Y:S02]  /*0ba0*/  IMAD.IADD R5, R9, 0x1, R5 ;  /* 0x0000000109057824 */ /* 0x000fe400078e0205 */
[----:B------:R-:W-:Y:S01]  /*0bb0*/  IMAD.MOV.U32 R9, RZ, RZ, -0x1 ;  /* 0xffffffffff097424 */ /* 0x000fe200078e00ff */
[----:B------:R-:W-:-:S03]  /*0bc0*/  ISETP.NE.AND.EX P0, PT, R25, RZ, PT, P0 ;  /* 0x000000ff1900720c */ /* 0x000fc60003f05300 */
[----:B------:R-:W0:Y:S01]  /*0bd0*/  LDC R15, c[0x0][0x600] ;  /* 0x00018000ff0f7b82 */ /* 0x000e220000000800 */
[-CC-:B-1----:R-:W-:Y:S02]  /*0be0*/  SHF.R.U64 R13, R8, R6.reuse, R5.reuse ;  /* 0x00000006080d7219 */ /* 0x182fe40000001205 */
[----:B------:R-:W-:-:S05]  /*0bf0*/  SHF.R.U32.HI R0, RZ, R6, R5 ;  /* 0x00000006ff007219 */ /* 0x000fca0000011605 */
[----:B------:R-:W1:Y:S01]  /*0c00*/  LDC R14, c[0x0][0x648] ;  /* 0x00019200ff0e7b82 */ /* 0x000e620000000800 */
[-CC-:B--2---:R-:W-:Y:S02]  /*0c10*/  SHF.R.U64 R27, R13, R11.reuse, R0.reuse ;  /* 0x0000000b0d1b7219 */ /* 0x184fe40000001200 */
[----:B------:R-:W-:-:S05]  /*0c20*/  SHF.R.U32.HI R5, RZ, R11, R0 ;  /* 0x0000000bff057219 */ /* 0x000fca0000011600 */
[----:B------:R-:W2:Y:S01]  /*0c30*/  LDC R26, c[0x0][0x638] ;  /* 0x00018e00ff1a7b82 */ /* 0x000ea20000000800 */
[-CC-:B---3--:R-:W-:Y:S02]  /*0c40*/  SHF.R.U64 R20, R27, R12.reuse, R5.reuse ;  /* 0x0000000c1b147219 */ /* 0x188fe40000001205 */
[-C--:B------:R-:W-:Y:S02]  /*0c50*/  SHF.L.U32 R0, R9, R12.reuse, RZ ;  /* 0x0000000c09007219 */ /* 0x080fe400000006ff */
[----:B------:R-:W-:Y:S01]  /*0c60*/  SHF.R.U32.HI R5, RZ, R12, R5 ;  /* 0x0000000cff057219 */ /* 0x000fe20000011605 */
[----:B------:R-:W-:Y:S01]  /*0c70*/  IMAD.MOV.U32 R4, RZ, RZ, R20 ;  /* 0x000000ffff047224 */ /* 0x000fe200078e0014 */
[----:B------:R-:W-:Y:S01]  /*0c80*/  LOP3.LUT R10, RZ, R0, RZ, 0x33, !PT ;  /* 0x00000000ff0a7212 */ /* 0x000fe200078e33ff */
[----:B------:R-:W3:Y:S01]  /*0c90*/  LDC R23, c[0x0][0x610] ;  /* 0x00018400ff177b82 */ /* 0x000ee20000000800 */
[----:B------:R-:W-:Y:S05]  /*0ca0*/  @!P0 BRA `(.L_x_10) ;  /* 0x0000000000288947 */ /* 0x000fea0003800000 */
[----:B------:R-:W4:Y:S02]  /*0cb0*/  LDC R9, c[0x0][0x64c] ;  /* 0x00019300ff097b82 */ /* 0x000f240000000800 */
[----:B----4-:R-:W-:-:S05]  /*0cc0*/  IADD3 R9, P0, R20, R9, RZ ;  /* 0x0000000914097210 */ /* 0x010fca0007f1e0ff */
        /* <DEDUP_REMOVED lines=8> */
.L_x_10:
[----:B-1----:R-:W-:Y:S01]  /*0d50*/  SHF.R.U64 R4, R4, R14, R5 ;  /* 0x0000000e04047219 */ /* 0x002fe20000001205 */
[----:B0-----:R-:W-:Y:S01]  /*0d60*/  VIADD R6, R15, 0xffffffff ;  /* 0xffffffff0f067836 */ /* 0x001fe20000000000 */
[----:B------:R-:W-:Y:S02]  /*0d70*/  SHF.L.U32 R0, R21, R12, RZ ;  /* 0x0000000c15007219 */ /* 0x000fe400000006ff */
[----:B------:R-:W-:Y:S01]  /*0d80*/  LOP3.LUT R5, R27, R10, RZ, 0xc0, !PT ;  /* 0x0000000a1b057212 */ /* 0x000fe200078ec0ff */
[----:B------:R-:W-:Y:S01]  /*0d90*/  IMAD.MOV R7, RZ, RZ, -R4 ;  /* 0x000000ffff077224 */ /* 0x000fe200078e0a04 */
[----:B------:R-:W-:Y:S02]  /*0da0*/  SEL R3, R3, R30, !P1 ;  /* 0x0000001e03037207 */ /* 0x000fe40004800000 */
[----:B------:R-:W-:Y:S01]  /*0db0*/  LOP3.LUT R6, R13, R6, RZ, 0xc0, !PT ;  /* 0x000000060d067212 */ /* 0x000fe200078ec0ff */
[----:B------:R-:W-:Y:S02]  /*0dc0*/  IMAD R4, R0, R4, R5 ;  /* 0x0000000400047224 */ /* 0x000fe400078e0205 */
[----:B--2---:R-:W-:-:S02]  /*0dd0*/  IMAD R0, R7, R26, R20 ;  /* 0x0000001a07007224 */ /* 0x004fc400078e0214 */
[----:B---3--:R-:W-:Y:S02]  /*0de0*/  IMAD R3, R4, R23, R3 ;  /* 0x0000001704037224 */ /* 0x008fe400078e0203 */
[----:B------:R-:W-:Y:S02]  /*0df0*/  IMAD R154, R0, R15, R6 ;  /* 0x0000000f009a7224 */ /* 0x000fe400078e0206 */
[----:B------:R-:W-:Y:S02]  /*0e00*/  IMAD.MOV.U32 R4, RZ, RZ, 0x1 ;  /* 0x00000001ff047424 */ /* 0x000fe400078e00ff */
[----:B------:R-:W-:Y:S01]  /*0e10*/  IMAD.MOV.U32 R23, RZ, RZ, R28 ;  /* 0x000000ffff177224 */ /* 0x000fe200078e001c */
[----:B------:R-:W-:Y:S02]  /*0e20*/  SEL R153, R154, R3, !P1 ;  /* 0x000000039a997207 */ /* 0x000fe40004800000 */
[----:B------:R-:W-:Y:S02]  /*0e30*/  PRMT R0, R4, 0x7610, R0 ;  /* 0x0000761004007816 */ /* 0x000fe40000000000 */
[----:B------:R-:W-:-:S07]  /*0e40*/  SEL R154, R3, R154, !P1 ;  /* 0x0000009a039a7207 */ /* 0x000fce0004800000 */
.L_x_8:
[----:B------:R-:W-:-:S08]  /*0e50*/  NOP ;  /* 0x0000000000007918 */ /* 0x000fd00000000000 */
[----:B------:R-:W0:Y:S02]  /*0e60*/  USETMAXREG.TRY_ALLOC.CTAPOOL UP0, 0xe8 ;  /* 0x000000e8000079c8 */ /* 0x000e240008000600 */
[----:B0-----:R-:W-:-:S13]  /*0e70*/  PLOP3.LUT P0, PT, PT, PT, UP0, 0x80, 0x0 ;  /* 0x000000000000781c */ /* 0x001fda0003f0f008 */
[----:B------:R-:W-:Y:S05]  /*0e80*/  @!P0 BRA `(.L_x_8) ;  /* 0xfffffffc00f08947 */ /* 0x000fea000383ffff */
[----:B------:R-:W-:Y:S01]  /*0e90*/  ULDC.64 UR4, c[0x0][0x598] ;  /* 0x0001660000047ab9 */ /* 0x000fe20000000a00 */
[----:B------:R-:W-:Y:S01]  /*0ea0*/  ULDC.64 UR36, c[0x0][0x208] ;  /* 0x0000820000247ab9 */ /* 0x000fe20000000a00 */
[----:B------:R-:W-:-:S04]  /*0eb0*/  ISETP.NE.U32.AND P0, PT, RZ, UR4, PT ;  /* 0x00000004ff007c0c */ /* 0x000fc8000bf05070 */
[----:B------:R-:W-:-:S13]  /*0ec0*/  ISETP.NE.AND.EX P0, PT, RZ, UR5, PT, P0 ;  /* 0x00000005ff007c0c */ /* 0x000fda000bf05300 */
[----:B------:R-:W-:Y:S05]  /*0ed0*/  @!P0 BRA `(.L_x_11) ;  /* 0x00000000001c8947 */ /* 0x000fea0003800000 */
[----:B------:R-:W0:Y:S02]  /*0ee0*/  LDC.64 R4, c[0x0][0x598] ;  /* 0x00016600ff047b82 */ /* 0x000e240000000a00 */
[----:B0-----:R-:W2:Y:S02]  /*0ef0*/  LDG.E.64 R4, desc[UR36][R4.64] ;  /* 0x0000002404047981 */ /* 0x001ea4000c1e1b00 */
[----:B--2---:R-:W-:-:S04]  /*0f00*/  ISETP.NE.U32.AND P0, PT, R4, RZ, PT ;  /* 0x000000ff0400720c */ /* 0x004fc80003f05070 */
[----:B------:R-:W-:-:S13]  /*0f10*/  ISETP.NE.AND.EX P0, PT, R5, RZ, PT, P0 ;  /* 0x000000ff0500720c */ /* 0x000fda0003f05300 */
[----:B------:R-:W-:Y:S05]  /*0f20*/  @!P0 BRA `(.L_x_11) ;  /* 0x0000000000088947 */ /* 0x000fea0003800000 */
[----:B------:R0:W5:Y:S01]  /*0f30*/  LD.E R155, desc[UR36][R4.64] ;  /* 0x00000024049b7980 */ /* 0x000162000c101900 */
[----:B------:R-:W-:Y:S05]  /*0f40*/  BRA `(.L_x_12) ;  /* 0x0000000000247947 */ /* 0x000fea0003800000 */
.L_x_11:
[----:B------:R-:W-:Y:S02]  /*0f50*/  ULDC.64 UR4, c[0x0][0x588] ;  /* 0x0001620000047ab9 */ /* 0x000fe40000000a00 */
[----:B------:R-:W-:-:S04]  /*0f60*/  ISETP.NE.U32.AND P0, PT, RZ, UR4, PT ;  /* 0x00000004ff007c0c */ /* 0x000fc8000bf05070 */
[----:B------:R-:W-:-:S13]  /*0f70*/  ISETP.NE.AND.EX P0, PT, RZ, UR5, PT, P0 ;  /* 0x00000005ff007c0c */ /* 0x000fda000bf05300 */
[----:B------:R-:W-:Y:S05]  /*0f80*/  @!P0 BRA `(.L_x_13) ;  /* 0x00000000000c8947 */ /* 0x000fea0003800000 */
[----:B------:R-:W0:Y:S02]  /*0f90*/  LDC.64 R4, c[0x0][0x588] ;  /* 0x00016200ff047b82 */ /* 0x000e240000000a00 */
[----:B0-----:R1:W5:Y:S01]  /*0fa0*/  LDG.E R155, desc[UR36][R4.64] ;  /* 0x00000024049b7981 */ /* 0x001362000c1e1900 */
[----:B------:R-:W-:Y:S05]  /*0fb0*/  BRA `(.L_x_12) ;  /* 0x0000000000087947 */ /* 0x000fea0003800000 */
.L_x_13:
[----:B------:R-:W-:Y:S02]  /*0fc0*/  ULDC UR4, c[0x0][0x580] ;  /* 0x0001600000047ab9 */ /* 0x000fe40000000800 */
[----:B------:R-:W-:-:S07]  /*0fd0*/  IMAD.U32 R155, RZ, RZ, UR4 ;  /* 0x00000004ff9b7e24 */ /* 0x000fce000f8e00ff */
.L_x_12:
[----:B------:R-:W-:Y:S02]  /*0fe0*/  ULDC.64 UR4, c[0x0][0x5a0] ;  /* 0x0001680000047ab9 */ /* 0x000fe40000000a00 */
[----:B------:R-:W-:-:S04]  /*0ff0*/  ISETP.NE.U32.AND P0, PT, RZ, UR4, PT ;  /* 0x00000004ff007c0c */ /* 0x000fc8000bf05070 */
[----:B------:R-:W-:-:S13]  /*1000*/  ISETP.NE.AND.EX P0, PT, RZ, UR5, PT, P0 ;  /* 0x00000005ff007c0c */ /* 0x000fda000bf05300 */
[----:B------:R-:W-:Y:S05]  /*1010*/  @!P0 BRA `(.L_x_14) ;  /* 0x00000000001c8947 */ /* 0x000fea0003800000 */
[----:B01----:R-:W0:Y:S02]  /*1020*/  LDC.64 R4, c[0x0][0x5a0] ;  /* 0x00016800ff047b82 */ /* 0x003e240000000a00 */
[----:B0-----:R-:W2:Y:S02]  /*1030*/  LDG.E.64 R4, desc[UR36][R4.64] ;  /* 0x0000002404047981 */ /* 0x001ea4000c1e1b00 */
[----:B--2---:R-:W-:-:S04]  /*1040*/  ISETP.NE.U32.AND P0, PT, R4, RZ, PT ;  /* 0x000000ff0400720c */ /* 0x004fc80003f05070 */
[----:B------:R-:W-:-:S13]  /*1050*/  ISETP.NE.AND.EX P0, PT, R5, RZ, PT, P0 ;  /* 0x000000ff0500720c */ /* 0x000fda0003f05300 */
[----:B------:R-:W-:Y:S05]  /*1060*/  @!P0 BRA `(.L_x_14) ;  /* 0x0000000000088947 */ /* 0x000fea0003800000 */
[----:B------:R0:W5:Y:S01]  /*1070*/  LD.E R156, desc[UR36][R4.64] ;  /* 0x00000024049c7980 */ /* 0x000162000c101900 */
[----:B------:R-:W-:Y:S05]  /*1080*/  BRA `(.L_x_15) ;  /* 0x0000000000247947 */ /* 0x000fea0003800000 */
.L_x_14:
[----:B------:R-:W-:Y:S02]  /*1090*/  ULDC.64 UR4, c[0x0][0x590] ;  /* 0x0001640000047ab9 */ /* 0x000fe40000000a00 */
[----:B------:R-:W-:-:S04]  /*10a0*/  ISETP.NE.U32.AND P0, PT, RZ, UR4, PT ;  /* 0x00000004ff007c0c */ /* 0x000fc8000bf05070 */
[----:B------:R-:W-:-:S13]  /*10b0*/  ISETP.NE.AND.EX P0, PT, RZ, UR5, PT, P0 ;  /* 0x00000005ff007c0c */ /* 0x000fda000bf05300 */
[----:B------:R-:W-:Y:S05]  /*10c0*/  @!P0 BRA `(.L_x_16) ;  /* 0x00000000000c8947 */ /* 0x000fea0003800000 */
[----:B------:R-:W2:Y:S02]  /*10d0*/  LDC.64 R156, c[0x0][0x590] ;  /* 0x00016400ff9c7b82 */ /* 0x000ea40000000a00 */
[----:B--2---:R2:W5:Y:S01]  /*10e0*/  LDG.E R156, desc[UR36][R156.64] ;  /* 0x000000249c9c7981 */ /* 0x004562000c1e1900 */
[----:B------:R-:W-:Y:S05]  /*10f0*/  BRA `(.L_x_15) ;  /* 0x0000000000087947 */ /* 0x000fea0003800000 */
.L_x_16:
[----:B------:R-:W-:Y:S02]  /*1100*/  ULDC UR4, c[0x0][0x584] ;  /* 0x0001610000047ab9 */ /* 0x000fe40000000800 */
[----:B------:R-:W-:-:S07]  /*1110*/  IMAD.U32 R156, RZ, RZ, UR4 ;  /* 0x00000004ff9c7e24 */ /* 0x000fce000f8e00ff */
.L_x_15:
[----:B------:R-:W-:-:S13]  /*1120*/  LOP3.LUT P0, RZ, R0, 0xff, RZ, 0xc0, !PT ;  /* 0x000000ff00ff7812 */ /* 0x000fda000780c0ff */
[----:B------:R-:W-:Y:S05]  /*1130*/  @!P0 EXIT ;  /* 0x000000000000894d */ /* 0x000fea0003800000 */
[----:B------:R-:W-:Y:S01]  /*1140*/  ULDC UR4, c[0x0][0x28c] ;  /* 0x0000a30000047ab9 */ /* 0x000fe20000000800 */
[----:B--2---:R-:W-:Y:S01]  /*1150*/  LOP3.LUT R157, R19, 0x1, RZ, 0xfc, !PT ;  /* 0x00000001139d7812 */ /* 0x004fe200078efcff */
[----:B------:R-:W-:Y:S01]  /*1160*/  UIADD3 UR4, UR4, 0x3f, URZ ;  /* 0x0000003f04047890 */ /* 0x000fe2000fffe03f */
[----:B------:R-:W-:Y:S01]  /*1170*/  UMOV UR38, URZ ;  /* 0x0000003f00267c82 */ /* 0x000fe20008000000 */
[----:B------:R-:W-:Y:S02]  /*1180*/  UMOV UR39, URZ ;  /* 0x0000003f00277c82 */ /* 0x000fe40008000000 */
[----:B------:R-:W-:-:S04]  /*1190*/  USHF.R.S32.HI UR5, URZ, 0x1f, UR4 ;  /* 0x0000001f3f057899 */ /* 0x000fc80008011404 */
[----:B------:R-:W-:-:S04]  /*11a0*/  ULEA.HI UR5, UR5, UR4, URZ, 0x6 ;  /* 0x0000000405057291 */ /* 0x000fc8000f8f303f */
[----:B------:R-:W-:-:S12]  /*11b0*/  USHF.R.S32.HI UR40, URZ, 0x6, UR5 ;  /* 0x000000063f287899 */ /* 0x000fd80008011405 */
.L_x_290:
[----:B------:R-:W-:Y:S01]  /*11c0*/  LOP3.LUT R0, R18, 0x80, RZ, 0xc0, !PT ;  /* 0x0000008012007812 */ /* 0x000fe200078ec0ff */
[----:B--2---:R-:W2:Y:S01]  /*11d0*/  S2UR UR7, SR_CgaCtaId ;  /* 0x00000000000779c3 */ /* 0x004ea20000008800 */
[----:B------:R-:W-:Y:S02]  /*11e0*/  UMOV UR6, 0x400 ;  /* 0x0000040000067882 */ /* 0x000fe40000000000 */
[----:B------:R-:W-:-:S06]  /*11f0*/  SHF.R.U32.HI R0, RZ, 0x7, R0 ;  /* 0x00000007ff007819 */ /* 0x000fcc0000011600 */
[----:B---3--:R-:W3:Y:S01]  /*1200*/  SHFL.IDX PT, R0, R0, RZ, 0x1f ;  /* 0x00001fff00007589 */ /* 0x008ee200000e0000 */
[----:B--2---:R-:W-:Y:S01]  /*1210*/  ULEA UR6, UR7, UR6, 0x18 ;  /* 0x0000000607067291 */ /* 0x004fe2000f8ec03f */
[----:B---3--:R-:W-:-:S13]  /*1220*/  R2UR UR4, R0 ;  /* 0x00000000000472ca */ /* 0x008fda00000e0000 */
[----:B------:R-:W-:-:S04]  /*1230*/  ULEA.HI UR5, UR4, UR4, URZ, 0x1 ;  /* 0x0000000404057291 */ /* 0x000fc8000f8f083f */
[----:B------:R-:W-:-:S04]  /*1240*/  ULOP3.LUT UR5, UR5, 0x7fffe, URZ, 0xc0, !UPT ;  /* 0x0007fffe05057892 */ /* 0x000fc8000f8ec03f */
[----:B------:R-:W-:-:S03]  /*1250*/  UIADD3 UR5, UR4, -UR5, URZ ;  /* 0x8000000504057290 */ /* 0x000fc6000fffe03f */
[----:B------:R-:W-:Y:S01]  /*1260*/  ULDC UR4, c[0x0][0x28c] ;  /* 0x0000a30000047ab9 */ /* 0x000fe20000000800 */
[----:B------:R-:W-:Y:S01]  /*1270*/  ULEA UR5, UR5, UR6, 0xd ;  /* 0x0000000605057291 */ /* 0x000fe2000f8e683f */
[----:B------:R-:W-:-:S03]  /*1280*/  ISETP.LT.AND P0, PT, RZ, UR4, PT ;  /* 0x00000004ff007c0c */ /* 0x000fc6000bf01270 */
[----:B------:R-:W-:-:S04]  /*1290*/  UIADD3 UR5, UR5, 0x100, URZ ;  /* 0x0000010005057890 */ /* 0x000fc8000fffe03f */
[----:B------:R-:W-:-:S04]  /*12a0*/  USHF.R.U32.HI UR5, URZ, 0x4, UR5 ;  /* 0x000000043f057899 */ /* 0x000fc80008011605 */
[----:B------:R-:W-:Y:S02]  /*12b0*/  ULOP3.LUT UR41, UR5, 0x3fff, URZ, 0xc0, !UPT ;  /* 0x00003fff05297892 */ /* 0x000fe4000f8ec03f */
[----:B-1--4-:R-:W-:Y:S10]  /*12c0*/  @P0 BRA `(.L_x_17) ;  /* 0x0000000000400947 */ /* 0x012ff40003800000 */
[----:B------:R-:W-:Y:S01]  /*12d0*/  MOV R0, 0x0 ;  /* 0x0000000000007802 */ /* 0x000fe20000000f00 */
[----:B------:R-:W-:Y:S01]  /*12e0*/  ULDC.64 UR4, c[0x4][0x68] ;  /* 0x01001a0000047ab9 */ /* 0x000fe20000000a00 */
[----:B------:R-:W-:Y:S01]  /*12f0*/  ULDC.64 UR6, c[0x4][0x8] ;  /* 0x0100020000067ab9 */ /* 0x000fe20000000a00 */
[----:B01----:R-:W-:Y:S01]  /*1300*/  IMAD.U32 R4, RZ, RZ, UR4 ;  /* 0x00000004ff047e24 */ /* 0x003fe2000f8e00ff */
[----:B------:R0:W1:Y:S01]  /*1310*/  LDC.64 R14, c[0x4][R0] ;  /* 0x01000000000e7b82 */ /* 0x0000620000000a00 */
[----:B------:R-:W-:Y:S01]  /*1320*/  IMAD.U32 R5, RZ, RZ, UR5 ;  /* 0x00000005ff057e24 */ /* 0x000fe2000f8e00ff */
[----:B------:R-:W-:Y:S01]  /*1330*/  ULDC.64 UR4, c[0x4][0x70] ;  /* 0x01001c0000047ab9 */ /* 0x000fe20000000a00 */
[----:B------:R-:W-:Y:S02]  /*1340*/  IMAD.U32 R10, RZ, RZ, UR6 ;  /* 0x00000006ff0a7e24 */ /* 0x000fe4000f8e00ff */
[----:B------:R-:W-:Y:S02]  /*1350*/  IMAD.U32 R6, RZ, RZ, UR4 ;  /* 0x00000004ff067e24 */ /* 0x000fe4000f8e00ff */
[----:B------:R-:W-:-:S02]  /*1360*/  IMAD.U32 R7, RZ, RZ, UR5 ;  /* 0x00000005ff077e24 */ /* 0x000fc4000f8e00ff */
[----:B------:R-:W-:Y:S02]  /*1370*/  IMAD.U32 R11, RZ, RZ, UR7 ;  /* 0x00000007ff0b7e24 */ /* 0x000fe4000f8e00ff */
[----:B------:R-:W-:Y:S02]  /*1380*/  IMAD.MOV.U32 R8, RZ, RZ, 0x1e1 ;  /* 0x000001e1ff087424 */ /* 0x000fe400078e00ff */
[----:B------:R-:W-:Y:S02]  /*1390*/  IMAD.MOV.U32 R12, RZ, RZ, 0x1 ;  /* 0x00000001ff0c7424 */ /* 0x000fe400078e00ff */
[----:B0-----:R-:W-:-:S07]  /*13a0*/  IMAD.MOV.U32 R13, RZ, RZ, RZ ;  /* 0x000000ffff0d7224 */ /* 0x001fce00078e00ff */
[----:B------:R-:W-:-:S07]  /*13b0*/  LEPC R20, `(.L_x_17) ;  /* 0x000000001014794e */ /* 0x000fce0000000000 */
[----:B-1---5:R-:W-:Y:S05]  /*13c0*/  CALL.ABS.NOINC R14 ;  /* 0x000000000e007343 */ /* 0x022fea0003c00000 */
.L_x_17:
[----:B------:R-:W-:-:S13]  /*13d0*/  ISETP.NE.AND P0, PT, R157, 0x3, PT ;  /* 0x000000039d00780c */ /* 0x000fda0003f05270 */
[----:B------:R-:W-:Y:S05]  /*13e0*/  @!P0 BRA `(.L_x_18) ;  /* 0x0000000000048947 */ /* 0x000fea0003800000 */
[----:B------:R-:W-:Y:S01]  /*13f0*/  BPT.TRAP 0x1 ;  /* 0x000000040000795c */ /* 0x000fe20000300000 */
.L_x_18:
[----:B------:R-:W2:Y:S01]  /*1400*/  S2UR UR5, SR_CgaCtaId ;  /* 0x00000000000579c3 */ /* 0x000ea20000008800 */
[----:B------:R-:W-:Y:S01]  /*1410*/  UMOV UR4, 0x400 ;  /* 0x0000040000047882 */ /* 0x000fe20000000000 */
[----:B------:R-:W-:Y:S02]  /*1420*/  IMAD.U32 R0, RZ, RZ, UR38 ;  /* 0x00000026ff007e24 */ /* 0x000fe4000f8e00ff */
[----:B------:R-:W-:-:S03]  /*1430*/  IMAD.U32 R3, RZ, RZ, UR39 ;  /* 0x00000027ff037e24 */ /* 0x000fc6000f8e00ff */
[----:B------:R-:W-:Y:S01]  /*1440*/  SHF.L.U32 R0, R0, 0x1f, RZ ;  /* 0x0000001f00007819 */ /* 0x000fe200000006ff */
[----:B--2---:R-:W-:-:S06]  /*1450*/  ULEA UR4, UR5, UR4, 0x18 ;  /* 0x0000000405047291 */ /* 0x004fcc000f8ec03f */
[----:B------:R-:W-:-:S04]  /*1460*/  IMAD.U32 R6, RZ, RZ, UR4 ;  /* 0x00000004ff067e24 */ /* 0x000fc8000f8e00ff */
[----:B------:R-:W-:-:S04]  /*1470*/  IMAD R3, R3, 0x8, R6 ;  /* 0x0000000803037824 */ /* 0x000fc800078e0206 */
[----:B------:R2:W3:Y:S01]  /*1480*/  SYNCS.PHASECHK.TRANS64.TRYWAIT P1, [R3+URZ], R0 ;  /* 0x00000000030075a7 */ /* 0x0004e2000802017f */
[----:B------:R-:W-:Y:S05]  /*1490*/  @!P0 BRA `(.L_x_19) ;  /* 0x0000000000048947 */ /* 0x000fea0003800000 */
[----:B------:R-:W-:Y:S01]  /*14a0*/  BPT.TRAP 0x1 ;  /* 0x000000040000795c */ /* 0x000fe20000300000 */
.L_x_19:
[----:B---3--:R-:W-:Y:S05]  /*14b0*/  @P1 BRA `(.L_x_20) ;  /* 0x0000000000081947 */ /* 0x008fea0003800000 */
[----:B------:R-:W3:Y:S02]  /*14c0*/  SYNCS.PHASECHK.TRANS64.TRYWAIT P1, [R3+URZ], R0 ;  /* 0x00000000030075a7 */ /* 0x000ee4000802017f */
[----:B---3--:R-:W-:Y:S05]  /*14d0*/  @!P1 BRA `(.L_x_21) ;  /* 0x0000008c00f89947 */ /* 0x008fea0003800000 */
.L_x_20:
[----:B------:R-:W-:-:S04]  /*14e0*/  UISETP.LT.AND UP0, UPT, UR40, 0x1, UPT ;  /* 0x000000012800788c */ /* 0x000fc8000bf01270 */
[----:B------:R-:W-:-:S06]  /*14f0*/  USEL UR4, UR40, 0x1, UP0 ;  /* 0x0000000128047887 */ /* 0x000fcc0008000000 */
[----:B--23--:R-:W-:Y:S01]  /*1500*/  IMAD.U32 R0, RZ, RZ, UR4 ;  /* 0x00000004ff007e24 */ /* 0x00cfe2000f8e00ff */
[----:B------:R-:W-:Y:S05]  /*1510*/  WARPSYNC.ALL ;  /* 0x0000000000007948 */ /* 0x000fea0003800000 */
[----:B------:R-:W-:-:S04]  /*1520*/  IADD3 R0, -R0, UR40, RZ ;  /* 0x0000002800007c10 */ /* 0x000fc8000fffe1ff */
[----:B------:R-:W-:Y:S02]  /*1530*/  ISETP.GE.AND P1, PT, R0, 0x1, PT ;  /* 0x000000010000780c */ /* 0x000fe40003f26270 */
[----:B------:R-:W-:Y:S01]  /*1540*/  R2UR UR4, R6 ;  /* 0x00000000060472ca */ /* 0x000fe200000e0000 */
[----:B------:R-:W-:Y:S01]  /*1550*/  WARPGROUP.ARRIVE ;  /* 0x00000000000079c5 */ /* 0x000fe20000000000 */
[----:B------:R-:W-:Y:S01]  /*1560*/  UMOV UR9, 0x40000040 ;  /* 0x4000004000097882 */ /* 0x000fe20000000000 */
[----:B------:R-:W-:-:S10]  /*1570*/  UMOV UR11, 0x40000040 ;  /* 0x40000040000b7882 */ /* 0x000fd40000000000 */
[----:B------:R-:W-:-:S04]  /*1580*/  UIADD3 UR4, UR4, 0x10100, URZ ;  /* 0x0001010004047890 */ /* 0x000fc8000fffe03f */
[----:B------:R-:W-:-:S04]  /*1590*/  USHF.R.U32.HI UR4, URZ, 0x4, UR4 ;  /* 0x000000043f047899 */ /* 0x000fc80008011604 */
[----:B------:R-:W-:Y:S02]  /*15a0*/  ULOP3.LUT UR5, UR4, 0x3fff, URZ, 0xc0, !UPT ;  /* 0x00003fff04057892 */ /* 0x000fe4000f8ec03f */
[----:B------:R-:W-:Y:S02]  /*15b0*/  ULOP3.LUT UR4, UR41, 0x10000, URZ, 0xfc, !UPT ;  /* 0x0001000029047892 */ /* 0x000fe4000f8efc3f */
[----:B------:R-:W-:Y:S02]  /*15c0*/  ULOP3.LUT UR5, UR5, 0x10000, URZ, 0xfc, !UPT ;  /* 0x0001000005057892 */ /* 0x000fe4000f8efc3f */
[----:B------:R-:W-:Y:S02]  /*15d0*/  ULEA UR6, UR39, UR4, 0xb ;  /* 0x0000000427067291 */ /* 0x000fe4000f8e583f */
[----:B------:R-:W-:-:S05]  /*15e0*/  ULEA UR7, UR39, UR5, 0xc ;  /* 0x0000000527077291 */ /* 0x000fca000f8e603f */
[----:B------:R-:W-:Y:S02]  /*15f0*/  UMOV UR8, UR6 ;  /* 0x0000000600087c82 */ /* 0x000fe40008000000 */
[----:B------:R-:W-:Y:S02]  /*1600*/  UMOV UR10, UR7 ;  /* 0x00000007000a7c82 */ /* 0x000fe40008000000 */
[----:B------:R-:W-:Y:S01]  /*1610*/  HGMMA.64x256x8.F32.TF32 R24, gdesc[UR8], RZ, !UPT, gsb0 ;  /* 0x07e00000081879f0 */ /* 0x000fe2000c0028ff */
[----:B------:R-:W-:Y:S02]  /*1620*/  UIADD3 UR8, UR6, 0x2, URZ ;  /* 0x0000000206087890 */ /* 0x000fe4000fffe03f */
[----:B------:R-:W-:Y:S01]  /*1630*/  UIADD3 UR10, UR7, 0x2, URZ ;  /* 0x00000002070a7890 */ /* 0x000fe2000fffe03f */
[----:B------:R-:W-:Y:S01]  /*1640*/  UMOV UR9, 0x40000040 ;  /* 0x4000004000097882 */ /* 0x000fe20000000000 */
[----:B------:R-:W-:Y:S01]  /*1650*/  UMOV UR11, 0x40000040 ;  /* 0x40000040000b7882 */ /* 0x000fe20000000000 */
[----:B------:R-:W-:-:S02]  /*1660*/  WARPGROUP.DEPBAR.LE gsb0, 0x0 ;  /* 0x00008000000079c5 */ /* 0x000fc40000010000 */
[----:B------:R-:W-:-:S15]  /*1670*/  WARPGROUP.ARRIVE ;  /* 0x00000000000079c5 */ /* 0x000fde0000000000 */
[----:B------:R-:W-:-:S05]  /*1680*/  NOP ;  /* 0x0000000000007918 */ /* 0x000fca0000000000 */
[----:B------:R-:W-:Y:S01]  /*1690*/  HGMMA.64x256x8.F32.TF32 R24, gdesc[UR8], R24, gsb0 ;  /* 0x07e00000081879f0 */ /* 0x000fe20008002818 */
[----:B------:R-:W-:Y:S02]  /*16a0*/  UIADD3 UR8, UR6, 0x4, URZ ;  /* 0x0000000406087890 */ /* 0x000fe4000fffe03f */
[----:B------:R-:W-:Y:S01]  /*16b0*/  UIADD3 UR10, UR7, 0x4, URZ ;  /* 0x00000004070a7890 */ /* 0x000fe2000fffe03f */
[----:B------:R-:W-:Y:S01]  /*16c0*/  UMOV UR9, 0x40000040 ;  /* 0x4000004000097882 */ /* 0x000fe20000000000 */
[----:B------:R-:W-:Y:S01]  /*16d0*/  UMOV UR11, 0x40000040 ;  /* 0x40000040000b7882 */ /* 0x000fe20000000000 */
[----:B------:R-:W-:Y:S02]  /*16e0*/  WARPGROUP.DEPBAR.LE gsb0, 0x0 ;  /* 0x00008000000079c5 */ /* 0x000fe40000010000 */
        /* <DEDUP_REMOVED lines=42> */
[----:B------:R-:W-:Y:S03]  /*1990*/  HGMMA.64x256x8.F32.TF32 R24, gdesc[UR8], R24, gsb0 ;  /* 0x07e00000081879f0 */ /* 0x000fe60008002818 */
[----:B------:R-:W-:Y:S02]  /*19a0*/  WARPGROUP.DEPBAR.LE gsb0, 0x0 ;  /* 0x00008000000079c5 */ /* 0x000fe40000010000 */
[----:B------:R-:W-:Y:S05]  /*19b0*/  @!P1 BRA `(.L_x_22) ;  /* 0x0000000400b09947 */ /* 0x000fea0003800000 */
[----:B------:R-:W-:Y:S02]  /*19c0*/  UIADD3 UR6, UR39, 0x1, URZ ;  /* 0x0000000127067890 */ /* 0x000fe4000fffe03f */
[----:B------:R-:W-:Y:S02]  /*19d0*/  IMAD.U32 R3, RZ, RZ, UR39 ;  /* 0x00000027ff037e24 */ /* 0x000fe4000f8e00ff */
[----:B------:R-:W-:-:S04]  /*19e0*/  UISETP.NE.AND UP0, UPT, UR6, 0x2, UPT ;  /* 0x000000020600788c */ /* 0x000fc8000bf05270 */
[----:B------:R-:W-:Y:S02]  /*19f0*/  USEL UR7, URZ, 0x1, UP0 ;  /* 0x000000013f077887 */ /* 0x000fe40008000000 */
[----:B------:R-:W-:Y:S02]  /*1a00*/  USEL UR6, UR6, URZ, UP0 ;  /* 0x0000003f06067287 */ /* 0x000fe40008000000 */
[----:B------:R-:W-:-:S06]  /*1a10*/  ULOP3.LUT UR7, UR38, UR7, URZ, 0x3c, !UPT ;  /* 0x0000000726077292 */ /* 0x000fcc000f8e3c3f */
[----:B------:R-:W-:-:S07]  /*1a20*/  IMAD.U32 R7, RZ, RZ, UR7 ;  /* 0x00000007ff077e24 */ /* 0x000fce000f8e00ff */
.L_x_29:
[----:B------:R-:W-:Y:S05]  /*1a30*/  @!P0 BRA `(.L_x_23) ;  /* 0x0000000000048947 */ /* 0x000fea0003800000 */
[----:B------:R-:W-:Y:S01]  /*1a40*/  BPT.TRAP 0x1 ;  /* 0x000000040000795c */ /* 0x000fe20000300000 */
.L_x_23:
[----:B------:R-:W2:Y:S01]  /*1a50*/  S2UR UR8, SR_CgaCtaId ;  /* 0x00000000000879c3 */ /* 0x000ea20000008800 */
[----:B------:R-:W-:Y:S01]  /*1a60*/  UMOV UR7, 0x400 ;  /* 0x0000040000077882 */ /* 0x000fe20000000000 */
[----:B01----:R-:W-:Y:S01]  /*1a70*/  IMAD.U32 R5, RZ, RZ, UR6 ;  /* 0x00000006ff057e24 */ /* 0x003fe2000f8e00ff */
[----:B------:R-:W-:Y:S01]  /*1a80*/  SHF.L.U32 R4, R7, 0x1f, RZ ;  /* 0x0000001f07047819 */ /* 0x000fe200000006ff */
[----:B--2---:R-:W-:-:S06]  /*1a90*/  ULEA UR7, UR8, UR7, 0x18 ;  /* 0x0000000708077291 */ /* 0x004fcc000f8ec03f */
[----:B------:R-:W-:-:S04]  /*1aa0*/  IMAD.U32 R6, RZ, RZ, UR7 ;  /* 0x00000007ff067e24 */ /* 0x000fc8000f8e00ff */
[----:B------:R-:W-:-:S04]  /*1ab0*/  IMAD R5, R5, 0x8, R6 ;  /* 0x0000000805057824 */ /* 0x000fc800078e0206 */
[----:B------:R0:W1:Y:S01]  /*1ac0*/  SYNCS.PHASECHK.TRANS64.TRYWAIT P1, [R5+URZ], R4 ;  /* 0x00000004050075a7 */ /* 0x000062000802017f */
[----:B------:R-:W-:Y:S05]  /*1ad0*/  @!P0 BRA `(.L_x_24) ;  /* 0x0000000000048947 */ /* 0x000fea0003800000 */
[----:B------:R-:W-:Y:S01]  /*1ae0*/  BPT.TRAP 0x1 ;  /* 0x000000040000795c */ /* 0x000fe20000300000 */
.L_x_24:
[----:B-1----:R-:W-:Y:S05]  /*1af0*/  @P1 BRA `(.L_x_25) ;  /* 0x0000000000081947 */ /* 0x002fea0003800000 */
[----:B------:R-:W1:Y:S02]  /*1b00*/  SYNCS.PHASECHK.TRANS64.TRYWAIT P1, [R5+URZ], R4 ;  /* 0x00000004050075a7 */ /* 0x000e64000802017f */
[----:B-1----:R-:W-:Y:S05]  /*1b10*/  @!P1 BRA `(.L_x_26) ;  /* 0x00000088007c9947 */ /* 0x002fea0003800000 */
.L_x_25:
[----:B------:R-:W-:Y:S01]  /*1b20*/  ULEA UR7, UR6, UR4, 0xb ;  /* 0x0000000406077291 */ /* 0x000fe2000f8e583f */
[----:B------:R-:W-:Y:S01]  /*1b30*/  WARPGROUP.ARRIVE ;  /* 0x00000000000079c5 */ /* 0x000fe20000000000 */
[----:B------:R-:W-:Y:S01]  /*1b40*/  ULEA UR12, UR6, UR5, 0xc ;  /* 0x00000005060c7291 */ /* 0x000fe2000f8e603f */
[----:B------:R-:W-:Y:S01]  /*1b50*/  UMOV UR9, 0x40000040 ;  /* 0x4000004000097882 */ /* 0x000fe20000000000 */
[----:B------:R-:W-:-:S03]  /*1b60*/  UMOV UR11, 0x40000040 ;  /* 0x40000040000b7882 */ /* 0x000fc60000000000 */
[----:B------:R-:W-:Y:S02]  /*1b70*/  UMOV UR8, UR7 ;  /* 0x0000000700087c82 */ /* 0x000fe40008000000 */
[----:B------:R-:W-:Y:S02]  /*1b80*/  UMOV UR10, UR12 ;  /* 0x0000000c000a7c82 */ /* 0x000fe40008000000 */
[----:B------:R-:W-:Y:S01]  /*1b90*/  HGMMA.64x256x8.F32.TF32 R24, gdesc[UR8], R24, gsb0 ;  /* 0x07e00000081879f0 */ /* 0x000fe20008002818 */
        /* <DEDUP_REMOVED lines=58> */
[----:B------:R-:W-:Y:S01]  /*1f40*/  BPT.TRAP 0x1 ;  /* 0x000000040000795c */ /* 0x000fe20000300000 */
.L_x_27:
[----:B------:R-:W-:-:S13]  /*1f50*/  ISETP.NE.AND P1, PT, R22, RZ, PT ;  /* 0x000000ff1600720c */ /* 0x000fda0003f25270 */
[----:B01----:R-:W-:-:S04]  /*1f60*/  @P1 IMAD R4, R3, 0x8, R6 ;  /* 0x0000000803041824 */ /* 0x003fc800078e0206 */
[----:B------:R-:W-:-:S05]  /*1f70*/  @P1 VIADD R5, R4, 0x10 ;  /* 0x0000001004051836 */ /* 0x000fca0000000000 */
[----:B------:R-:W-:-:S04]  /*1f80*/  @P1 PRMT R5, R152, 0x654, R5 ;  /* 0x0000065498051816 */ /* 0x000fc80000000005 */
[----:B------:R0:W-:Y:S01]  /*1f90*/  @P1 SYNCS.ARRIVE.TRANS64.RED.A1T0 RZ, [R5+URZ], RZ ;  /* 0x000000ff05ff19a7 */ /* 0x0001e2000810043f */
[----:B------:R-:W-:-:S13]  /*1fa0*/  ISETP.GT.U32.AND P1, PT, R19, 0x1, PT ;  /* 0x000000011300780c */ /* 0x000fda0003f24070 */
[----:B0-----:R-:W-:Y:S05]  /*1fb0*/  @P1 BRA `(.L_x_28) ;  /* 0x0000000000041947 */ /* 0x001fea0003800000 */
[----:B------:R-:W-:Y:S01]  /*1fc0*/  BPT.TRAP 0x1 ;  /* 0x000000040000795c */ /* 0x000fe20000300000 */
.L_x_28:
[----:B------:R-:W-:Y:S01]  /*1fd0*/  UIADD3 UR6, UR6, 0x1, URZ ;  /* 0x0000000106067890 */ /* 0x000fe2000fffe03f */
[C---:B------:R-:W-:Y:S01]  /*1fe0*/  ISETP.GT.AND P2, PT, R0.reuse, 0x1, PT ;  /* 0x000000010000780c */ /* 0x040fe20003f44270 */
[----:B------:R-:W-:Y:S02]  /*1ff0*/  VIADD R3, R3, 0x1 ;  /* 0x0000000103037836 */ /* 0x000fe40000000000 */
[----:B------:R-:W-:Y:S01]  /*2000*/  UISETP.NE.AND UP0, UPT, UR6, 0x2, UPT ;  /* 0x000000020600788c */ /* 0x000fe2000bf05270 */
[----:B------:R-:W-:Y:S02]  /*2010*/  VIADD R0, R0, 0xffffffff ;  /* 0xffffffff00007836 */ /* 0x000fe40000000000 */
[C---:B------:R-:W-:Y:S01]  /*2020*/  ISETP.NE.AND P1, PT, R3.reuse, 0x2, PT ;  /* 0x000000020300780c */ /* 0x040fe20003f25270 */
[----:B------:R-:W-:Y:S02]  /*2030*/  USEL UR7, URZ, 0x1, UP0 ;  /* 0x000000013f077887 */ /* 0x000fe40008000000 */
[----:B------:R-:W-:Y:S01]  /*2040*/  USEL UR6, UR6, URZ, UP0 ;  /* 0x0000003f06067287 */ /* 0x000fe20008000000 */
[----:B------:R-:W-:-:S03]  /*2050*/  SEL R3, R3, RZ, P1 ;  /* 0x000000ff03037207 */ /* 0x000fc60000800000 */
[----:B------:R-:W-:Y:S01]  /*2060*/  LOP3.LUT R7, R7, UR7, RZ, 0x3c, !PT ;  /* 0x0000000707077c12 */ /* 0x000fe2000f8e3cff */
[----:B------:R-:W-:Y:S07]  /*2070*/  @P2 BRA `(.L_x_29) ;  /* 0xfffffff8006c2947 */ /* 0x000fee000383ffff */
.L_x_22:
[----:B------:R-:W2:Y:S02]  /*2080*/  LDC R0, c[0x0][0x28c] ;  /* 0x0000a300ff007b82 */ /* 0x000ea40000000800 */
[----:B--2---:R-:W-:-:S13]  /*2090*/  ISETP.GE.AND P1, PT, R0, 0x1, PT ;  /* 0x000000010000780c */ /* 0x004fda0003f26270 */
[----:B------:R-:W-:Y:S05]  /*20a0*/  @!P1 BRA `(.L_x_30) ;  /* 0x0000000000409947 */ /* 0x000fea0003800000 */
[----:B------:R-:W-:Y:S05]  /*20b0*/  @!P0 BRA `(.L_x_31) ;  /* 0x0000000000048947 */ /* 0x000fea0003800000 */
[----:B------:R-:W-:Y:S01]  /*20c0*/  BPT.TRAP 0x1 ;  /* 0x000000040000795c */ /* 0x000fe20000300000 */
.L_x_31:
[----:B------:R-:W-:Y:S01]  /*20d0*/  ISETP.NE.AND P0, PT, R22, RZ, PT ;  /* 0x000000ff1600720c */ /* 0x000fe20003f05270 */
[----:B------:R-:W-:-:S12]  /*20e0*/  UISETP.LT.AND UP1, UPT, UR40, 0x1, UPT ;  /* 0x000000012800788c */ /* 0x000fd8000bf21270 */
[----:B------:R-:W-:-:S05]  /*20f0*/  VOTEU.ANY UP0, P0 ;  /* 0x00000000003f7886 */ /* 0x000fca0000000100 */
[----:B------:R-:W-:-:S04]  /*2100*/  @UP0 USEL UR4, UR40, 0x1, UP1 ;  /* 0x0000000128040887 */ /* 0x000fc80008800000 */
[----:B------:R-:W-:-:S06]  /*2110*/  @UP0 UIADD3 UR4, UR39, UR40, -UR4 ;  /* 0x0000002827040290 */ /* 0x000fcc000fffe804 */
[----:B------:R-:W-:-:S04]  /*2120*/  IMAD.U32 R0, RZ, RZ, UR4 ;  /* 0x00000004ff007e24 */ /* 0x000fc8000f8e00ff */
[----:B------:R-:W-:-:S05]  /*2130*/  @P0 IMAD.SHL.U32 R0, R0, 0x8, RZ ;  /* 0x0000000800000824 */ /* 0x000fca00078e00ff */
[----:B------:R-:W-:-:S04]  /*2140*/  @P0 LOP3.LUT R0, R0, 0x8, RZ, 0xc0, !PT ;  /* 0x0000000800000812 */ /* 0x000fc800078ec0ff */
[----:B------:R-:W-:-:S04]  /*2150*/  @P0 IADD3 R3, R6, 0x10, R0 ;  /* 0x0000001006030810 */ /* 0x000fc80007ffe000 */
[----:B------:R-:W-:-:S04]  /*2160*/  @P0 PRMT R3, R152, 0x654, R3 ;  /* 0x0000065498030816 */ /* 0x000fc80000000003 */
[----:B------:R2:W-:Y:S01]  /*2170*/  @P0 SYNCS.ARRIVE.TRANS64.RED.A1T0 RZ, [R3+URZ], RZ ;  /* 0x000000ff03ff09a7 */ /* 0x0005e2000810043f */
[----:B------:R-:W-:-:S13]  /*2180*/  ISETP.GT.U32.AND P0, PT, R19, 0x1, PT ;  /* 0x000000011300780c */ /* 0x000fda0003f04070 */
[----:B--2---:R-:W-:Y:S05]  /*2190*/  @P0 BRA `(.L_x_30) ;  /* 0x0000000000040947 */ /* 0x004fea0003800000 */
[----:B------:R-:W-:Y:S01]  /*21a0*/  BPT.TRAP 0x1 ;  /* 0x000000040000795c */ /* 0x000fe20000300000 */
.L_x_30:
[----:B------:R-:W2:Y:S01]  /*21b0*/  LDC R6, c[0x0][0x288] ;  /* 0x0000a200ff067b82 */ /* 0x000ea20000000800 */
[--C-:B------:R-:W-:Y:S01]  /*21c0*/  SHF.R.U32.HI R0, RZ, 0x2, R18.reuse ;  /* 0x00000002ff007819 */ /* 0x100fe20000011612 */
[----:B------:R-:W-:Y:S01]  /*21d0*/  UIADD3 UR39, UR40, UR39, URZ ;  /* 0x0000002728277290 */ /* 0x000fe2000fffe03f */
[----:B01----:R-:W-:Y:S01]  /*21e0*/  SHF.R.U32.HI R5, RZ, 0x7, R18 ;  /* 0x00000007ff057819 */ /* 0x003fe20000011612 */
[----:B------:R-:W-:Y:S01]  /*21f0*/  ULDC UR8, c[0x0][0x284] ;  /* 0x0000a10000087ab9 */ /* 0x000fe20000000800 */
[----:B------:R-:W-:Y:S01]  /*2200*/  LOP3.LUT R4, R18, 0x60, RZ, 0xc0, !PT ;  /* 0x0000006012047812 */ /* 0x000fe200078ec0ff */
[----:B------:R-:W-:Y:S01]  /*2210*/  USHF.R.U32.HI UR4, URZ, 0x1, UR39 ;  /* 0x000000013f047899 */ /* 0x000fe20008011627 */
[----:B------:R-:W-:Y:S01]  /*2220*/  LOP3.LUT R3, R0, 0x7, RZ, 0xc0, !PT ;  /* 0x0000000700037812 */ /* 0x000fe200078ec0ff */
[----:B------:R-:W-:Y:S01]  /*2230*/  UISETP.GT.U32.AND UP1, UPT, UR39, 0x1, UPT ;  /* 0x000000012700788c */ /* 0x000fe2000bf24070 */
[----:B------:R-:W-:Y:S01]  /*2240*/  LOP3.LUT R0, R5, 0x1, RZ, 0xc0, !PT ;  /* 0x0000000105007812 */ /* 0x000fe200078ec0ff */
[----:B------:R-:W-:Y:S01]  /*2250*/  ULOP3.LUT UR4, UR4, 0x1, URZ, 0xc0, !UPT ;  /* 0x0000000104047892 */ /* 0x000fe2000f8ec03f */
[----:B------:R-:W-:Y:S01]  /*2260*/  SHF.R.U32.HI R10, RZ, 0x1, R4 ;  /* 0x00000001ff0a7819 */ /* 0x000fe20000011604 */
[----:B------:R-:W-:Y:S01]  /*2270*/  IMAD.SHL.U32 R4, R18, 0x2, RZ ;  /* 0x0000000212047824 */ /* 0x000fe200078e00ff */
[----:B------:R-:W-:Y:S01]  /*2280*/  SHF.R.S32.HI R21, RZ, 0x1f, R23 ;  /* 0x0000001fff157819 */ /* 0x000fe20000011417 */
[----:B------:R-:W-:Y:S01]  /*2290*/  IMAD.SHL.U32 R8, R0, 0x40, RZ ;  /* 0x0000004000087824 */ /* 0x000fe200078e00ff */
[--C-:B------:R-:W-:Y:S01]  /*22a0*/  IADD3 R5, RZ, -R10, -R3.reuse ;  /* 0x8000000aff057210 */ /* 0x100fe20007ffe803 */
[----:B------:R-:W-:Y:S01]  /*22b0*/  UISETP.NE.U32.AND UP0, UPT, UR4, 0x1, UPT ;  /* 0x000000010400788c */ /* 0x000fe2000bf05070 */
[----:B------:R-:W-:Y:S01]  /*22c0*/  LOP3.LUT R4, R4, 0x6, RZ, 0xc0, !PT ;  /* 0x0000000604047812 */ /* 0x000fe200078ec0ff */
[----:B------:R-:W-:Y:S01]  /*22d0*/  ULDC.64 UR6, c[0x0][0x5d0] ;  /* 0x0001740000067ab9 */ /* 0x000fe20000000a00 */
[----:B------:R-:W-:Y:S01]  /*22e0*/  LOP3.LUT R3, R8, 0x40, R3, 0xe2, !PT ;  /* 0x0000004008037812 */ /* 0x000fe200078ee203 */
[----:B------:R-:W-:Y:S01]  /*22f0*/  IMAD R11, R0, -0x40, R5 ;  /* 0xffffffc0000b7824 */ /* 0x000fe200078e0205 */
[----:B------:R-:W-:Y:S01]  /*2300*/  LOP3.LUT R0, R18, 0x3, RZ, 0xc0, !PT ;  /* 0x0000000312007812 */ /* 0x000fe200078ec0ff */
[----:B------:R-:W-:Y:S01]  /*2310*/  UISETP.LT.U32.AND UP1, UPT, UR40, 0x2, UP1 ;  /* 0x000000022800788c */ /* 0x000fe20008f21070 */
[----:B------:R-:W-:Y:S01]  /*2320*/  PRMT R8, R4, 0x6540, R153 ;  /* 0x0000654004087816 */ /* 0x000fe20000000099 */
[----:B------:R-:W-:Y:S01]  /*2330*/  IMAD.SHL.U32 R153, R153, 0x100, RZ ;  /* 0x0000010099997824 */ /* 0x000fe200078e00ff */
[----:B------:R-:W-:Y:S01]  /*2340*/  UISETP.GT.U32.AND UP0, UPT, UR40, 0x1, !UP0 ;  /* 0x000000012800788c */ /* 0x000fe2000c704070 */
[----:B--2---:R-:W-:Y:S01]  /*2350*/  IMAD R12, R0, -0x2, R6 ;  /* 0xfffffffe000c7824 */ /* 0x004fe200078e0206 */
[----:B------:R-:W-:Y:S01]  /*2360*/  SHF.R.S32.HI R9, RZ, 0x1f, R8 ;  /* 0x0000001fff097819 */ /* 0x000fe20000011408 */
[C---:B------:R-:W-:Y:S01]  /*2370*/  IMAD.SHL.U32 R0, R154.reuse, 0x80, RZ ;  /* 0x000000809a007824 */ /* 0x040fe200078e00ff */
[----:B------:R-:W-:Y:S01]  /*2380*/  ISETP.GE.AND P0, PT, R153, R6, PT ;  /* 0x000000069900720c */ /* 0x000fe20003f06270 */
[----:B------:R-:W-:Y:S01]  /*2390*/  IMAD R4, R21, UR6, RZ ;  /* 0x0000000615047c24 */ /* 0x000fe2000f8e02ff */
[----:B------:R-:W-:Y:S01]  /*23a0*/  USEL UR5, URZ, 0x1, !UP1 ;  /* 0x000000013f057887 */ /* 0x000fe2000c800000 */
[----:B------:R-:W-:Y:S01]  /*23b0*/  IMAD.WIDE R6, R154, 0x80, RZ ;  /* 0x000000809a067825 */ /* 0x000fe200078e02ff */
[C---:B------:R-:W-:Y:S01]  /*23c0*/  ISETP.GE.OR P0, PT, R0.reuse, UR8, P0 ;  /* 0x0000000800007c0c */ /* 0x040fe20008706670 */
[----:B------:R-:W-:Y:S01]  /*23d0*/  USEL UR4, URZ, 0x1, !UP0 ;  /* 0x000000013f047887 */ /* 0x000fe2000c000000 */
[----:B------:R-:W-:Y:S01]  /*23e0*/  IADD3 R0, -R0, UR8, R11 ;  /* 0x0000000800007c10 */ /* 0x000fe2000fffe10b */
[C---:B------:R-:W-:Y:S01]  /*23f0*/  IMAD R13, R23.reuse, UR7, R4 ;  /* 0x00000007170d7c24 */ /* 0x040fe2000f8e0204 */
[----:B------:R-:W-:Y:S01]  /*2400*/  ULOP3.LUT UR39, UR39, 0x1, URZ, 0xc0, !UPT ;  /* 0x0000000127277892 */ /* 0x000fe2000f8ec03f */
[----:B------:R-:W-:Y:S01]  /*2410*/  IMAD.WIDE.U32 R4, R23, UR6, R8 ;  /* 0x0000000617047c25 */ /* 0x000fe2000f8e0008 */
[----:B------:R-:W-:Y:S01]  /*2420*/  ULOP3.LUT UR38, UR4, UR38, UR5, 0x96, !UPT ;  /* 0x0000002604267292 */ /* 0x000fe2000f8e9605 */
[----:B------:R-:W-:-:S02]  /*2430*/  LOP3.LUT R169, R6, R3, R10, 0xfe, !PT ;  /* 0x0000000306a97212 */ /* 0x000fc400078efe0a */
[----:B------:R-:W-:Y:S02]  /*2440*/  IMAD.IADD R5, R5, 0x1, R13 ;  /* 0x0000000105057824 */ /* 0x000fe400078e020d */
[----:B------:R-:W-:Y:S02]  /*2450*/  IMAD.IADD R3, R12, 0x1, -R153 ;  /* 0x000000010c037824 */ /* 0x000fe400078e0a99 */
[----:B------:R-:W-:Y:S01]  /*2460*/  IMAD.MOV.U32 R154, RZ, RZ, -0x1 ;  /* 0xffffffffff9a7424 */ /* 0x000fe200078e00ff */
[----:B------:R-:W-:Y:S06]  /*2470*/  @P0 BRA `(.L_x_32) ;  /* 0x0000006000d40947 */ /* 0x000fec0003800000 */
[----:B------:R-:W0:Y:S01]  /*2480*/  LDC.64 R10, c[0x0][0x5c8] ;  /* 0x00017200ff0a7b82 */ /* 0x000e220000000a00 */
[----:B-----5:R-:W-:Y:S01]  /*2490*/  FSETP.NEU.AND P1, PT, R156, RZ, PT ;  /* 0x000000ff9c00720b */ /* 0x020fe20003f2d000 */
[----:B------:R-:W-:Y:S01]  /*24a0*/  BSSY B0, `(.L_x_32) ;  /* 0x0000632000007945 */ /* 0x000fe20003800000 */
[----:B------:R-:W-:-:S04]  /*24b0*/  ISETP.GT.AND P0, PT, R3, RZ, PT ;  /* 0x000000ff0300720c */ /* 0x000fc80003f04270 */
[----:B------:R-:W-:Y:S01]  /*24c0*/  ISETP.GT.AND P4, PT, R0, RZ, P0 ;  /* 0x000000ff0000720c */ /* 0x000fe20000784270 */
[-C--:B0-----:R-:W-:Y:S02]  /*24d0*/  IMAD R12, R7, R10.reuse, RZ ;  /* 0x0000000a070c7224 */ /* 0x081fe400078e02ff */
[----:B------:R-:W-:-:S04]  /*24e0*/  IMAD.WIDE.U32 R162, R169, R10, R4 ;  /* 0x0000000aa9a27225 */ /* 0x000fc800078e0004 */
[----:B------:R-:W-:-:S04]  /*24f0*/  IMAD R5, R169, R11, R12 ;  /* 0x0000000ba9057224 */ /* 0x000fc800078e020c */
[----:B------:R-:W-:Y:S01]  /*2500*/  IMAD.IADD R171, R163, 0x1, R5 ;  /* 0x00000001a3ab7824 */ /* 0x000fe200078e0205 */
[----:B------:R-:W-:Y:S06]  /*2510*/  @!P1 BRA `(.L_x_33) ;  /* 0x0000004400909947 */ /* 0x000fec0003800000 */
[----:B------:R-:W0:Y:S01]  /*2520*/  LDC.64 R14, c[0x0][0x5b8] ;  /* 0x00016e00ff0e7b82 */ /* 0x000e220000000a00 */
[----:B------:R-:W-:-:S07]  /*2530*/  ULDC.64 UR4, c[0x0][0x5c0] ;  /* 0x0001700000047ab9 */ /* 0x000fce0000000a00 */
[----:B------:R-:W1:Y:S08]  /*2540*/  LDC.64 R166, c[0x0][0x5b0] ;  /* 0x00016c00ffa67b82 */ /* 0x000e700000000a00 */
[----:B------:R-:W2:Y:S01]  /*2550*/  LDC.64 R12, c[0x0][0x5a8] ;  /* 0x00016a00ff0c7b82 */ /* 0x000ea20000000a00 */
[-C--:B0-----:R-:W-:Y:S02]  /*2560*/  IMAD R4, R21, R14.reuse, RZ ;  /* 0x0000000e15047224 */ /* 0x081fe400078e02ff */
[----:B------:R-:W-:-:S04]  /*2570*/  IMAD.WIDE.U32 R20, R23, R14, R8 ;  /* 0x0000000e17147225 */ /* 0x000fc800078e0008 */
[----:B------:R-:W-:Y:S02]  /*2580*/  IMAD R163, R23, R15, R4 ;  /* 0x0000000f17a37224 */ /* 0x000fe400078e0204 */
[-C--:B-1----:R-:W-:Y:S02]  /*2590*/  IMAD R6, R7, R166.reuse, RZ ;  /* 0x000000a607067224 */ /* 0x082fe400078e02ff */
[----:B------:R-:W-:Y:S02]  /*25a0*/  IMAD.IADD R21, R21, 0x1, R163 ;  /* 0x0000000115157824 */ /* 0x000fe400078e02a3 */
[C---:B------:R-:W-:Y:S02]  /*25b0*/  IMAD R165, R169.reuse, R167, R6 ;  /* 0x000000a7a9a57224 */ /* 0x040fe400078e0206 */
[----:B------:R-:W-:-:S04]  /*25c0*/  IMAD.WIDE.U32 R4, R169, R166, R20 ;  /* 0x000000a6a9047225 */ /* 0x000fc800078e0014 */
[----:B------:R-:W-:Y:S01]  /*25d0*/  IMAD.IADD R5, R5, 0x1, R165 ;  /* 0x0000000105057824 */ /* 0x000fe200078e02a5 */
[----:B--2---:R-:W-:-:S04]  /*25e0*/  LEA R6, P1, R4, R12, 0x2 ;  /* 0x0000000c04067211 */ /* 0x004fc800078210ff */
[----:B------:R-:W-:-:S05]  /*25f0*/  LEA.HI.X R7, R4, R13, R5, 0x2, P1 ;  /* 0x0000000d04077211 */ /* 0x000fca00008f1405 */
[----:B------:R0:W2:Y:S01]  /*2600*/  @P4 LDG.E.LTC128B R15, desc[UR36][R6.64] ;  /* 0x00000024060f4981 */ /* 0x0000a2000c1e1920 */
[----:B------:R-:W-:Y:S01]  /*2610*/  IMAD.WIDE.U32 R4, R169, R166, R8 ;  /* 0x000000a6a9047225 */ /* 0x000fe200078e0008 */
[----:B------:R-:W-:Y:S01]  /*2620*/  SHF.L.U64.HI R161, R166, 0x3, R167 ;  /* 0x00000003a6a17819 */ /* 0x000fe200000102a7 */
[----:B------:R-:W-:Y:S01]  /*2630*/  BSSY B1, `(.L_x_34) ;  /* 0x0000016000017945 */ /* 0x000fe20003800000 */
[----:B------:R-:W-:Y:S01]  /*2640*/  ISETP.GT.AND P0, PT, R0, 0x8, P0 ;  /* 0x000000080000780c */ /* 0x000fe20000704270 */
[----:B------:R-:W-:Y:S02]  /*2650*/  IMAD.IADD R5, R165, 0x1, R5 ;  /* 0x00000001a5057824 */ /* 0x000fe400078e0205 */
[----:B------:R-:W-:Y:S02]  /*2660*/  IMAD.SHL.U32 R160, R166, 0x8, RZ ;  /* 0x00000008a6a07824 */ /* 0x000fe400078e00ff */
[----:B------:R-:W-:Y:S01]  /*2670*/  IMAD.WIDE.U32 R158, R23, R14, R4 ;  /* 0x0000000e179e7225 */ /* 0x000fe200078e0004 */
[----:B------:R-:W-:-:S03]  /*2680*/  LEA R4, P1, R162, UR4, 0x2 ;  /* 0x00000004a2047c11 */ /* 0x000fc6000f8210ff */
[----:B0-----:R-:W-:Y:S01]  /*2690*/  IMAD.IADD R7, R163, 0x1, R159 ;  /* 0x00000001a3077824 */ /* 0x001fe200078e029f */
[----:B------:R-:W-:Y:S01]  /*26a0*/  LEA.HI.X R5, R162, UR5, R171, 0x2, P1 ;  /* 0x00000005a2057c11 */ /* 0x000fe200088f14ab */
[----:B------:R-:W-:Y:S01]  /*26b0*/  IMAD.WIDE.U32 R160, R169, R166, R160 ;  /* 0x000000a6a9a07225 */ /* 0x000fe200078e00a0 */
[----:B------:R-:W-:Y:S02]  /*26c0*/  ISETP.GT.AND P1, PT, R3, 0x1, PT ;  /* 0x000000010300780c */ /* 0x000fe40003f24270 */
[----:B------:R-:W-:Y:S01]  /*26d0*/  LEA R6, P3, R158, R12, 0x2 ;  /* 0x0000000c9e067211 */ /* 0x000fe200078610ff */
[----:B------:R-:W-:-:S03]  /*26e0*/  IMAD.IADD R165, R165, 0x1, R161 ;  /* 0x00000001a5a57824 */ /* 0x000fc600078e02a1 */
[----:B------:R-:W-:Y:S01]  /*26f0*/  LEA.HI.X R7, R158, R13, R7, 0x2, P3 ;  /* 0x0000000d9e077211 */ /* 0x000fe200018f1407 */
[----:B--2---:R-:W-:-:S04]  /*2700*/  FMUL R153, R15, R156 ;  /* 0x0000009c0f997220 */ /* 0x004fc80000400000 */
[----:B------:R-:W-:Y:S01]  /*2710*/  FFMA R159, R24, R155, R153 ;  /* 0x0000009b189f7223 */ /* 0x000fe20000000099 */
[----:B------:R-:W-:-:S04]  /*2720*/  IADD3 R153, P2, R20, R160, RZ ;  /* 0x000000a014997210 */ /* 0x000fc80007f5e0ff */
[----:B------:R0:W-:Y:S01]  /*2730*/  @P4 STG.E desc[UR36][R4.64], R159 ;  /* 0x0000009f04004986 */ /* 0x0001e2000c101924 */
[----:B------:R-:W-:Y:S01]  /*2740*/  ISETP.GT.AND P4, PT, R0, RZ, P1 ;  /* 0x000000ff0000720c */ /* 0x000fe20000f84270 */
[----:B------:R-:W-:Y:S01]  /*2750*/  IMAD.X R158, R165, 0x1, R21, P2 ;  /* 0x00000001a59e7824 */ /* 0x000fe200010e0615 */
[----:B------:R-:W-:-:S11]  /*2760*/  LEA R20, P3, R153, R12, 0x2 ;  /* 0x0000000c99147211 */ /* 0x000fd600078610ff */
[----:B0-----:R-:W-:Y:S05]  /*2770*/  @!P4 BRA `(.L_x_35) ;  /* 0x000000000004c947 */ /* 0x001fea0003800000 */
[----:B------:R0:W5:Y:S02]  /*2780*/  LDG.E.LTC128B R15, desc[UR36][R6.64+0x4] ;  /* 0x00000424060f7981 */ /* 0x000164000c1e1920 */
.L_x_35:
[----:B------:R-:W-:Y:S05]  /*2790*/  BSYNC B1 ;  /* 0x0000000000017941 */ /* 0x000fea0003800000 */
.L_x_34:
[----:B-----5:R-:W-:Y:S01]  /*27a0*/  FMUL R24, R15, R156 ;  /* 0x0000009c0f187220 */ /* 0x020fe20000400000 */
[----:B------:R-:W-:-:S03]  /*27b0*/  LEA.HI.X R21, R153, R13, R158, 0x2, P3 ;  /* 0x0000000d99157211 */ /* 0x000fc600018f149e */
[----:B------:R-:W-:Y:S01]  /*27c0*/  FFMA R153, R25, R155, R24 ;  /* 0x0000009b19997223 */ /* 0x000fe20000000018 */
[----:B------:R-:W-:-:S04]  /*27d0*/  IMAD.MOV.U32 R25, RZ, RZ, R15 ;  /* 0x000000ffff197224 */ /* 0x000fc800078e000f */
[----:B------:R1:W-:Y:S04]  /*27e0*/  @P4 STG.E desc[UR36][R4.64+0x4], R153 ;  /* 0x0000049904004986 */ /* 0x0003e8000c101924 */
[----:B------:R-:W2:Y:S01]  /*27f0*/  @P0 LDG.E.LTC128B R25, desc[UR36][R20.64] ;  /* 0x0000002414190981 */ /* 0x000ea2000c1e1920 */
[----:B------:R-:W-:Y:S01]  /*2800*/  IADD3 R8, P2, R8, R160, RZ ;  /* 0x000000a008087210 */ /* 0x000fe20007f5e0ff */
[----:B------:R-:W-:Y:S01]  /*2810*/  BSSY B1, `(.L_x_36) ;  /* 0x0000010000017945 */ /* 0x000fe20003800000 */
[C---:B------:R-:W-:Y:S02]  /*2820*/  SHF.L.U64.HI R11, R10.reuse, 0x5, R11 ;  /* 0x000000050a0b7819 */ /* 0x040fe4000001020b */
[----:B------:R-:W-:Y:S01]  /*2830*/  LEA R10, P3, R10, R4, 0x5 ;  /* 0x000000040a0a7211 */ /* 0x000fe200078628ff */
[----:B------:R-:W-:Y:S01]  /*2840*/  IMAD.X R9, R9, 0x1, R165, P2 ;  /* 0x0000000109097824 */ /* 0x000fe200010e06a5 */
[----:B------:R-:W-:-:S02]  /*2850*/  ISETP.GT.AND P1, PT, R0, 0x8, P1 ;  /* 0x000000080000780c */ /* 0x000fc40000f24270 */
[----:B------:R-:W-:Y:S01]  /*2860*/  ISETP.GT.AND P2, PT, R3, 0x8, PT ;  /* 0x000000080300780c */ /* 0x000fe20003f44270 */
[----:B------:R-:W-:-:S04]  /*2870*/  IMAD.WIDE.U32 R14, R23, R14, R8 ;  /* 0x0000000e170e7225 */ /* 0x000fc800078e0008 */
[----:B------:R-:W-:Y:S01]  /*2880*/  IMAD.X R11, R11, 0x1, R5, P3 ;  /* 0x000000010b0b7824 */ /* 0x000fe200018e0605 */
[----:B------:R-:W-:Y:S01]  /*2890*/  LEA R8, P4, R14, R12, 0x2 ;  /* 0x0000000c0e087211 */ /* 0x000fe200078810ff */
[----:B------:R-:W-:Y:S02]  /*28a0*/  IMAD.IADD R15, R163, 0x1, R15 ;  /* 0x00000001a30f7824 */ /* 0x000fe400078e020f */
[----:B--2---:R-:W-:-:S04]  /*28b0*/  FMUL R9, R25, R156 ;  /* 0x0000009c19097220 */ /* 0x004fc80000400000 */
[----:B------:R-:W-:Y:S01]  /*28c0*/  FFMA R21, R26, R155, R9 ;  /* 0x0000009b1a157223 */ /* 0x000fe20000000009 */
[----:B------:R-:W-:-:S04]  /*28d0*/  LEA.HI.X R9, R14, R13, R15, 0x2, P4 ;  /* 0x0000000d0e097211 */ /* 0x000fc800020f140f */
[----:B------:R1:W-:Y:S01]  /*28e0*/  @P0 STG.E desc[UR36][R10.64], R21 ;  /* 0x000000150a000986 */ /* 0x0003e2000c101924 */
[----:B------:R-:W-:Y:S05]  /*28f0*/  @!P1 BRA `(.L_x_37) ;  /* 0x0000000000049947 */ /* 0x000fea0003800000 */
[----:B------:R2:W5:Y:S02]  /*2900*/  LDG.E.LTC128B R25, desc[UR36][R8.64+0x4] ;  /* 0x0000042408197981 */ /* 0x000564000c1e1920 */
.L_x_37:
[----:B------:R-:W-:Y:S05]  /*2910*/  BSYNC B1 ;  /* 0x0000000000017941 */ /* 0x000fea0003800000 */
.L_x_36:
[----:B-----5:R-:W-:Y:S01]  /*2920*/  FMUL R12, R25, R156 ;  /* 0x0000009c190c7220 */ /* 0x020fe20000400000 */
[----:B------:R-:W-:Y:S01]  /*2930*/  ISETP.GT.AND P3, PT, R0, RZ, P2 ;  /* 0x000000ff0000720c */ /* 0x000fe20001764270 */
[----:B------:R-:W-:Y:S01]  /*2940*/  BSSY B1, `(.L_x_38) ;  /* 0x0000006000017945 */ /* 0x000fe20003800000 */
[----:B------:R-:W-:Y:S01]  /*2950*/  ISETP.GT.AND P0, PT, R3, 0x9, PT ;  /* 0x000000090300780c */ /* 0x000fe20003f04270 */
[----:B------:R-:W-:-:S05]  /*2960*/  FFMA R27, R27, R155, R12 ;  /* 0x0000009b1b1b7223 */ /* 0x000fca000000000c */
[----:B------:R3:W-:Y:S05]  /*2970*/  @P1 STG.E desc[UR36][R10.64+0x4], R27 ;  /* 0x0000041b0a001986 */ /* 0x0007ea000c101924 */
[----:B------:R-:W-:Y:S05]  /*2980*/  @!P3 BRA `(.L_x_39) ;  /* 0x000000000004b947 */ /* 0x000fea0003800000 */
[----:B------:R4:W5:Y:S02]  /*2990*/  LDG.E.LTC128B R25, desc[UR36][R6.64+0x20] ;  /* 0x0000202406197981 */ /* 0x000964000c1e1920 */
.L_x_39:
[----:B------:R-:W-:Y:S05]  /*29a0*/  BSYNC B1 ;  /* 0x0000000000017941 */ /* 0x000fea0003800000 */
.L_x_38:
[----:B-----5:R-:W-:Y:S01]  /*29b0*/  FMUL R13, R25, R156 ;  /* 0x0000009c190d7220 */ /* 0x020fe20000400000 */
[----:B------:R-:W-:Y:S01]  /*29c0*/  ISETP.GT.AND P1, PT, R0, RZ, P0 ;  /* 0x000000ff0000720c */ /* 0x000fe20000724270 */
[----:B------:R-:W-:Y:S02]  /*29d0*/  BSSY B1, `(.L_x_40) ;  /* 0x0000005000017945 */ /* 0x000fe40003800000 */
[----:B------:R-:W-:-:S05]  /*29e0*/  FFMA R13, R28, R155, R13 ;  /* 0x0000009b1c0d7223 */ /* 0x000fca000000000d */
[----:B------:R0:W-:Y:S05]  /*29f0*/  @P3 STG.E desc[UR36][R4.64+0x20], R13 ;  /* 0x0000200d04003986 */ /* 0x0001ea000c101924 */
[----:B------:R-:W-:Y:S05]  /*2a00*/  @!P1 BRA `(.L_x_41) ;  /* 0x0000000000049947 */ /* 0x000fea0003800000 */
[----:B------:R0:W5:Y:S02]  /*2a10*/  LDG.E.LTC128B R25, desc[UR36][R6.64+0x24] ;  /* 0x0000242406197981 */ /* 0x000164000c1e1920 */
.L_x_41:
[----:B------:R-:W-:Y:S05]  /*2a20*/  BSYNC B1 ;  /* 0x0000000000017941 */ /* 0x000fea0003800000 */
.L_x_40:
[----:B-----5:R-:W-:Y:S01]  /*2a30*/  FMUL R12, R25, R156 ;  /* 0x0000009c190c7220 */ /* 0x020fe20000400000 */
[----:B------:R-:W-:Y:S01]  /*2a40*/  ISETP.GT.AND P2, PT, R0, 0x8, P2 ;  /* 0x000000080000780c */ /* 0x000fe20001744270 */
[----:B------:R-:W-:Y:S02]  /*2a50*/  BSSY B1, `(.L_x_42) ;  /* 0x0000005000017945 */ /* 0x000fe40003800000 */
[----:B------:R-:W-:-:S05]  /*2a60*/  FFMA R29, R29, R155, R12 ;  /* 0x0000009b1d1d7223 */ /* 0x000fca000000000c */
[----:B------:R0:W-:Y:S05]  /*2a70*/  @P1 STG.E desc[UR36][R4.64+0x24], R29 ;  /* 0x0000241d04001986 */ /* 0x0001ea000c101924 */
[----:B------:R-:W-:Y:S05]  /*2a80*/  @!P2 BRA `(.L_x_43) ;  /* 0x000000000004a947 */ /* 0x000fea0003800000 */
[----:B------:R0:W5:Y:S02]  /*2a90*/  LDG.E.LTC128B R25, desc[UR36][R8.64+0x20] ;  /* 0x0000202408197981 */ /* 0x000164000c1e1920 */
.L_x_43:
[----:B------:R-:W-:Y:S05]  /*2aa0*/  BSYNC B1 ;  /* 0x0000000000017941 */ /* 0x000fea0003800000 */
.L_x_42:
[----:B0----5:R-:W-:Y:S01]  /*2ab0*/  FMUL R13, R25, R156 ;  /* 0x0000009c190d7220 */ /* 0x021fe20000400000 */
[----:B------:R-:W-:Y:S01]  /*2ac0*/  ISETP.GT.AND P0, PT, R0, 0x8, P0 ;  /* 0x000000080000780c */ /* 0x000fe20000704270 */
[----:B------:R-:W-:Y:S01]  /*2ad0*/  BSSY B1, `(.L_x_44) ;  /* 0x0000006000017945 */ /* 0x000fe20003800000 */
[----:B------:R-:W-:Y:S01]  /*2ae0*/  ISETP.GT.AND P1, PT, R3, 0x10, PT ;  /* 0x000000100300780c */ /* 0x000fe20003f24270 */
[----:B------:R-:W-:-:S05]  /*2af0*/  FFMA R13, R30, R155, R13 ;  /* 0x0000009b1e0d7223 */ /* 0x000fca000000000d */
[----:B------:R0:W-:Y:S05]  /*2b00*/  @P2 STG.E desc[UR36][R10.64+0x20], R13 ;  /* 0x0000200d0a002986 */ /* 0x0001ea000c101924 */
[----:B------:R-:W-:Y:S05]  /*2b10*/  @!P0 BRA `(.L_x_45) ;  /* 0x0000000000048947 */ /* 0x000fea0003800000 */
[----:B------:R0:W5:Y:S02]  /*2b20*/  LDG.E.LTC128B R25, desc[UR36][R8.64+0x24] ;  /* 0x0000242408197981 */ /* 0x000164000c1e1920 */
.L_x_45:
[----:B------:R-:W-:Y:S05]  /*2b30*/  BSYNC B1 ;  /* 0x0000000000017941 */ /* 0x000fea0003800000 */
.L_x_44:
        /* <DEDUP_REMOVED lines=8> */
.L_x_47:
[----:B------:R-:W-:Y:S05]  /*2bc0*/  BSYNC B1 ;  /* 0x0000000000017941 */ /* 0x000fea0003800000 */
.L_x_46:
[----:B0----5:R-:W-:Y:S01]  /*2bd0*/  FMUL R13, R25, R156 ;  /* 0x0000009c190d7220 */ /* 0x021fe20000400000 */
[----:B------:R-:W-:Y:S01]  /*2be0*/  ISETP.GT.AND P0, PT, R0, RZ, P2 ;  /* 0x000000ff0000720c */ /* 0x000fe20001704270 */
[----:B------:R-:W-:Y:S02]  /*2bf0*/  BSSY B1, `(.L_x_48) ;  /* 0x0000005000017945 */ /* 0x000fe40003800000 */
[----:B------:R-:W-:-:S05]  /*2c00*/  FFMA R13, R32, R155, R13 ;  /* 0x0000009b200d7223 */ /* 0x000fca000000000d */
[----:B------:R0:W-:Y:S05]  /*2c10*/  @P3 STG.E desc[UR36][R4.64+0x40], R13 ;  /* 0x0000400d04003986 */ /* 0x0001ea000c101924 */
[----:B------:R-:W-:Y:S05]  /*2c20*/  @!P0 BRA `(.L_x_49) ;  /* 0x0000000000048947 */ /* 0x000fea0003800000 */
[----:B------:R0:W5:Y:S02]  /*2c30*/  LDG.E.LTC128B R25, desc[UR36][R6.64+0x44] ;  /* 0x0000442406197981 */ /* 0x000164000c1e1920 */
.L_x_49:
[----:B------:R-:W-:Y:S05]  /*2c40*/  BSYNC B1 ;  /* 0x0000000000017941 */ /* 0x000fea0003800000 */
.L_x_48:
[----:B-----5:R-:W-:Y:S01]  /*2c50*/  FMUL R12, R25, R156 ;  /* 0x0000009c190c7220 */ /* 0x020fe20000400000 */
[----:B------:R-:W-:Y:S01]  /*2c60*/  ISETP.GT.AND P1, PT, R0, 0x8, P1 ;  /* 0x000000080000780c */ /* 0x000fe20000f24270 */
[----:B------:R-:W-:Y:S02]  /*2c70*/  BSSY B1, `(.L_x_50) ;  /* 0x0000005000017945 */ /* 0x000fe40003800000 */
[----:B------:R-:W-:-:S05]  /*2c80*/  FFMA R33, R33, R155, R12 ;  /* 0x0000009b21217223 */ /* 0x000fca000000000c */
[----:B------:R0:W-:Y:S05]  /*2c90*/  @P0 STG.E desc[UR36][R4.64+0x44], R33 ;  /* 0x0000442104000986 */ /* 0x0001ea000c101924 */
[----:B------:R-:W-:Y:S05]  /*2ca0*/  @!P1 BRA `(.L_x_51) ;  /* 0x0000000000049947 */ /* 0x000fea0003800000 */
[----:B------:R0:W5:Y:S02]  /*2cb0*/  LDG.E.LTC128B R25, desc[UR36][R8.64+0x40] ;  /* 0x0000402408197981 */ /* 0x000164000c1e1920 */
.L_x_51:
[----:B------:R-:W-:Y:S05]  /*2cc0*/  BSYNC B1 ;  /* 0x0000000000017941 */ /* 0x000fea0003800000 */
.L_x_50:
        /* <DEDUP_REMOVED lines=8> */
.L_x_53:
[----:B------:R-:W-:Y:S05]  /*2d50*/  BSYNC B1 ;  /* 0x0000000000017941 */ /* 0x000fea0003800000 */
.L_x_52:
        /* <DEDUP_REMOVED lines=8> */
.L_x_55:
[----:B------:R-:W-:Y:S05]  /*2de0*/  BSYNC B1 ;  /* 0x0000000000017941 */ /* 0x000fea0003800000 */
.L_x_54:
[----:B0----5:R-:W-:Y:S01]  /*2df0*/  FMUL R13, R25, R156 ;  /* 0x0000009c190d7220 */ /* 0x021fe20000400000 */
[----:B------:R-:W-:Y:S01]  /*2e00*/  ISETP.GT.AND P2, PT, R0, RZ, P1 ;  /* 0x000000ff0000720c */ /* 0x000fe20000f44270 */
[----:B------:R-:W-:Y:S02]  /*2e10*/  BSSY B1, `(.L_x_56) ;  /* 0x0000005000017945 */ /* 0x000fe40003800000 */
[----:B------:R-:W-:-:S05]  /*2e20*/  FFMA R13, R36, R155, R13 ;  /* 0x0000009b240d7223 */ /* 0x000fca000000000d */
[----:B------:R0:W-:Y:S05]  /*2e30*/  @P3 STG.E desc[UR36][R4.64+0x60], R13 ;  /* 0x0000600d04003986 */ /* 0x0001ea000c101924 */
[----:B------:R-:W-:Y:S05]  /*2e40*/  @!P2 BRA `(.L_x_57) ;  /* 0x000000000004a947 */ /* 0x000fea0003800000 */
[----:B------:R0:W5:Y:S02]  /*2e50*/  LDG.E.LTC128B R25, desc[UR36][R6.64+0x64] ;  /* 0x0000642406197981 */ /* 0x000164000c1e1920 */
.L_x_57:
[----:B------:R-:W-:Y:S05]  /*2e60*/  BSYNC B1 ;  /* 0x0000000000017941 */ /* 0x000fea0003800000 */
.L_x_56:
[----:B-----5:R-:W-:Y:S01]  /*2e70*/  FMUL R12, R25, R156 ;  /* 0x0000009c190c7220 */ /* 0x020fe20000400000 */
[----:B------:R-:W-:Y:S01]  /*2e80*/  ISETP.GT.AND P0, PT, R0, 0x8, P0 ;  /* 0x000000080000780c */ /* 0x000fe20000704270 */
[----:B------:R-:W-:Y:S02]  /*2e90*/  BSSY B1, `(.L_x_58) ;  /* 0x0000005000017945 */ /* 0x000fe40003800000 */
[----:B------:R-:W-:-:S05]  /*2ea0*/  FFMA R37, R37, R155, R12 ;  /* 0x0000009b25257223 */ /* 0x000fca000000000c */
[----:B------:R0:W-:Y:S05]  /*2eb0*/  @P2 STG.E desc[UR36][R4.64+0x64], R37 ;  /* 0x0000642504002986 */ /* 0x0001ea000c101924 */
[----:B------:R-:W-:Y:S05]  /*2ec0*/  @!P0 BRA `(.L_x_59) ;  /* 0x0000000000048947 */ /* 0x000fea0003800000 */
[----:B------:R0:W5:Y:S02]  /*2ed0*/  LDG.E.LTC128B R25, desc[UR36][R8.64+0x60] ;  /* 0x0000602408197981 */ /* 0x000164000c1e1920 */
.L_x_59:
[----:B------:R-:W-:Y:S05]  /*2ee0*/  BSYNC B1 ;  /* 0x0000000000017941 */ /* 0x000fea0003800000 */
.L_x_58:
        /* <DEDUP_REMOVED lines=8> */
.L_x_61:
[----:B------:R-:W-:Y:S05]  /*2f70*/  BSYNC B1 ;  /* 0x0000000000017941 */ /* 0x000fea0003800000 */
.L_x_60:
        /* <DEDUP_REMOVED lines=8> */
.L_x_63:
[----:B------:R-:W-:Y:S05]  /*3000*/  BSYNC B1 ;  /* 0x0000000000017941 */ /* 0x000fea0003800000 */
.L_x_62:
[----:B0----5:R-:W-:Y:S01]  /*3010*/  FMUL R13, R25, R156 ;  /* 0x0000009c190d7220 */ /* 0x021fe20000400000 */
[----:B------:R-:W-:Y:S01]  /*3020*/  ISETP.GT.AND P1, PT, R0, RZ, P0 ;  /* 0x000000ff0000720c */ /* 0x000fe20000724270 */
[----:B------:R-:W-:Y:S02]  /*3030*/  BSSY B1, `(.L_x_64) ;  /* 0x0000005000017945 */ /* 0x000fe40003800000 */
[----:B------:R-:W-:-:S05]  /*3040*/  FFMA R13, R40, R155, R13 ;  /* 0x0000009b280d7223 */ /* 0x000fca000000000d */
[----:B------:R0:W-:Y:S05]  /*3050*/  @P3 STG.E desc[UR36][R4.64+0x80], R13 ;  /* 0x0000800d04003986 */ /* 0x0001ea000c101924 */
[----:B------:R-:W-:Y:S05]  /*3060*/  @!P1 BRA `(.L_x_65) ;  /* 0x0000000000049947 */ /* 0x000fea0003800000 */
[----:B------:R0:W5:Y:S02]  /*3070*/  LDG.E.LTC128B R25, desc[UR36][R6.64+0x84] ;  /* 0x0000842406197981 */ /* 0x000164000c1e1920 */
.L_x_65:
[----:B------:R-:W-:Y:S05]  /*3080*/  BSYNC B1 ;  /* 0x0000000000017941 */ /* 0x000fea0003800000 */
.L_x_64:
[----:B-----5:R-:W-:Y:S01]  /*3090*/  FMUL R12, R25, R156 ;  /* 0x0000009c190c7220 */ /* 0x020fe20000400000 */
[----:B------:R-:W-:Y:S01]  /*30a0*/  ISETP.GT.AND P2, PT, R0, 0x8, P2 ;  /* 0x000000080000780c */ /* 0x000fe20001744270 */
[----:B------:R-:W-:Y:S02]  /*30b0*/  BSSY B1, `(.L_x_66) ;  /* 0x0000005000017945 */ /* 0x000fe40003800000 */
[----:B------:R-:W-:-:S05]  /*30c0*/  FFMA R41, R41, R155, R12 ;  /* 0x0000009b29297223 */ /* 0x000fca000000000c */
[----:B------:R0:W-:Y:S05]  /*30d0*/  @P1 STG.E desc[UR36][R4.64+0x84], R41 ;  /* 0x0000842904001986 */ /* 0x0001ea000c101924 */
[----:B------:R-:W-:Y:S05]  /*30e0*/  @!P2 BRA `(.L_x_67) ;  /* 0x000000000004a947 */ /* 0x000fea0003800000 */
[----:B------:R0:W5:Y:S02]  /*30f0*/  LDG.E.LTC128B R25, desc[UR36][R8.64+0x80] ;  /* 0x0000802408197981 */ /* 0x000164000c1e1920 */
.L_x_67:
[----:B------:R-:W-:Y:S05]  /*3100*/  BSYNC B1 ;  /* 0x0000000000017941 */ /* 0x000fea0003800000 */
.L_x_66:
        /* <DEDUP_REMOVED lines=8> */
.L_x_69:
[----:B------:R-:W-:Y:S05]  /*3190*/  BSYNC B1 ;  /* 0x0000000000017941 */ /* 0x000fea0003800000 */
.L_x_68:
        /* <DEDUP_REMOVED lines=8> */
.L_x_71:
[----:B------:R-:W-:Y:S05]  /*3220*/  BSYNC B1 ;  /* 0x0000000000017941 */ /* 0x000fea0003800000 */
.L_x_70:
[----:B0----5:R-:W-:Y:S01]  /*3230*/  FMUL R13, R25, R156 ;  /* 0x0000009c190d7220 */ /* 0x021fe20000400000 */
[----:B------:R-:W-:Y:S01]  /*3240*/  ISETP.GT.AND P0, PT, R0, RZ, P2 ;  /* 0x000000ff0000720c */ /* 0x000fe20001704270 */
[----:B------:R-:W-:Y:S02]  /*3250*/  BSSY B1, `(.L_x_72) ;  /* 0x0000005000017945 */ /* 0x000fe40003800000 */
[----:B------:R-:W-:-:S05]  /*3260*/  FFMA R13, R44, R155, R13 ;  /* 0x0000009b2c0d7223 */ /* 0x000fca000000000d */
[----:B------:R0:W-:Y:S05]  /*3270*/  @P3 STG.E desc[UR36][R4.64+0xa0], R13 ;  /* 0x0000a00d04003986 */ /* 0x0001ea000c101924 */
[----:B------:R-:W-:Y:S05]  /*3280*/  @!P0 BRA `(.L_x_73) ;  /* 0x0000000000048947 */ /* 0x000fea0003800000 */
[----:B------:R0:W5:Y:S02]  /*3290*/  LDG.E.LTC128B R25, desc[UR36][R6.64+0xa4] ;  /* 0x0000a42406197981 */ /* 0x000164000c1e1920 */
.L_x_73:
[----:B------:R-:W-:Y:S05]  /*32a0*/  BSYNC B1 ;  /* 0x0000000000017941 */ /* 0x000fea0003800000 */
.L_x_72:
[----:B-----5:R-:W-:Y:S01]  /*32b0*/  FMUL R12, R25, R156 ;  /* 0x0000009c190c7220 */ /* 0x020fe20000400000 */
[----:B------:R-:W-:Y:S01]  /*32c0*/  ISETP.GT.AND P1, PT, R0, 0x8, P1 ;  /* 0x000000080000780c */ /* 0x000fe20000f24270 */
[----:B------:R-:W-:Y:S02]  /*32d0*/  BSSY B1, `(.L_x_74) ;  /* 0x0000005000017945 */ /* 0x000fe40003800000 */
[----:B------:R-:W-:-:S05]  /*32e0*/  FFMA R45, R45, R155, R12 ;  /* 0x0000009b2d2d7223 */ /* 0x000fca000000000c */
[----:B------:R0:W-:Y:S05]  /*32f0*/  @P0 STG.E desc[UR36][R4.64+0xa4], R45 ;  /* 0x0000a42d04000986 */ /* 0x0001ea000c101924 */
[----:B------:R-:W-:Y:S05]  /*3300*/  @!P1 BRA `(.L_x_75) ;  /* 0x0000000000049947 */ /* 0x000fea0003800000 */
[----:B------:R0:W5:Y:S02]  /*3310*/  LDG.E.LTC128B R25, desc[UR36][R8.64+0xa0] ;  /* 0x0000a02408197981 */ /* 0x000164000c1e1920 */
.L_x_75:
[----:B------:R-:W-:Y:S05]  /*3320*/  BSYNC B1 ;  /* 0x0000000000017941 */ /* 0x000fea0003800000 */
.L_x_74:
        /* <DEDUP_REMOVED lines=8> */
.L_x_77:
[----:B------:R-:W-:Y:S05]  /*33b0*/  BSYNC B1 ;  /* 0x0000000000017941 */ /* 0x000fea0003800000 */
.L_x_76:
        /* <DEDUP_REMOVED lines=8> */
.L_x_79:
[----:B------:R-:W-:Y:S05]  /*3440*/  BSYNC B1 ;  /* 0x0000000000017941 */ /* 0x000fea0003800000 */
.L_x_78:
[----:B0----5:R-:W-:Y:S01]  /*3450*/  FMUL R13, R25, R156 ;  /* 0x0000009c190d7220 */ /* 0x021fe20000400000 */
[----:B------:R-:W-:Y:S01]  /*3460*/  ISETP.GT.AND P2, PT, R0, RZ, P1 ;  /* 0x000000ff0000720c */ /* 0x000fe20000f44270 */
[----:B------:R-:W-:Y:S02]  /*3470*/  BSSY B1, `(.L_x_80) ;  /* 0x0000005000017945 */ /* 0x000fe40003800000 */
[----:B------:R-:W-:-:S05]  /*3480*/  FFMA R13, R48, R155, R13 ;  /* 0x0000009b300d7223 */ /* 0x000fca000000000d */
[----:B------:R0:W-:Y:S05]  /*3490*/  @P3 STG.E desc[UR36][R4.64+0xc0], R13 ;  /* 0x0000c00d04003986 */ /* 0x0001ea000c101924 */
[----:B------:R-:W-:Y:S05]  /*34a0*/  @!P2 BRA `(.L_x_81) ;  /* 0x000000000004a947 */ /* 0x000fea0003800000 */
[----:B------:R0:W5:Y:S02]  /*34b0*/  LDG.E.LTC128B R25, desc[UR36][R6.64+0xc4] ;  /* 0x0000c42406197981 */ /* 0x000164000c1e1920 */
.L_x_81:
[----:B------:R-:W-:Y:S05]  /*34c0*/  BSYNC B1 ;  /* 0x0000000000017941 */ /* 0x000fea0003800000 */
.L_x_80:
[----:B-----5:R-:W-:Y:S01]  /*34d0*/  FMUL R12, R25, R156 ;  /* 0x0000009c190c7220 */ /* 0x020fe20000400000 */
[----:B------:R-:W-:Y:S01]  /*34e0*/  ISETP.GT.AND P0, PT, R0, 0x8, P0 ;  /* 0x000000080000780c */ /* 0x000fe20000704270 */
[----:B------:R-:W-:Y:S02]  /*34f0*/  BSSY B1, `(.L_x_82) ;  /* 0x0000005000017945 */ /* 0x000fe40003800000 */
[----:B------:R-:W-:-:S05]  /*3500*/  FFMA R49, R49, R155, R12 ;  /* 0x0000009b31317223 */ /* 0x000fca000000000c */
[----:B------:R0:W-:Y:S05]  /*3510*/  @P2 STG.E desc[UR36][R4.64+0xc4], R49 ;  /* 0x0000c43104002986 */ /* 0x0001ea000c101924 */
[----:B------:R-:W-:Y:S05]  /*3520*/  @!P0 BRA `(.L_x_83) ;  /* 0x0000000000048947 */ /* 0x000fea0003800000 */
[----:B------:R0:W5:Y:S02]  /*3530*/  LDG.E.LTC128B R25, desc[UR36][R8.64+0xc0] ;  /* 0x0000c02408197981 */ /* 0x000164000c1e1920 */
.L_x_83:
[----:B------:R-:W-:Y:S05]  /*3540*/  BSYNC B1 ;  /* 0x0000000000017941 */ /* 0x000fea0003800000 */
.L_x_82:
        /* <DEDUP_REMOVED lines=8> */
.L_x_85:
[----:B------:R-:W-:Y:S05]  /*35d0*/  BSYNC B1 ;  /* 0x0000000000017941 */ /* 0x000fea0003800000 */
.L_x_84:
        /* <DEDUP_REMOVED lines=8> */
.L_x_87:
[----:B------:R-:W-:Y:S05]  /*3660*/  BSYNC B1 ;  /* 0x0000000000017941 */ /* 0x000fea0003800000 */
.L_x_86:
[----:B0----5:R-:W-:Y:S01]  /*3670*/  FMUL R13, R25, R156 ;  /* 0x0000009c190d7220 */ /* 0x021fe20000400000 */
[----:B------:R-:W-:Y:S01]  /*3680*/  ISETP.GT.AND P1, PT, R0, RZ, P0 ;  /* 0x000000ff0000720c */ /* 0x000fe20000724270 */
[----:B------:R-:W-:Y:S02]  /*3690*/  BSSY B1, `(.L_x_88) ;  /* 0x0000005000017945 */ /* 0x000fe40003800000 */
[----:B------:R-:W-:-:S05]  /*36a0*/  FFMA R13, R52, R155, R13 ;  /* 0x0000009b340d7223 */ /* 0x000fca000000000d */
[----:B------:R0:W-:Y:S05]  /*36b0*/  @P3 STG.E desc[UR36][R4.64+0xe0], R13 ;  /* 0x0000e00d04003986 */ /* 0x0001ea000c101924 */
[----:B------:R-:W-:Y:S05]  /*36c0*/  @!P1 BRA `(.L_x_89) ;  /* 0x0000000000049947 */ /* 0x000fea0003800000 */
[----:B------:R0:W5:Y:S02]  /*36d0*/  LDG.E.LTC128B R25, desc[UR36][R6.64+0xe4] ;  /* 0x0000e42406197981 */ /* 0x000164000c1e1920 */
.L_x_89:
[----:B------:R-:W-:Y:S05]  /*36e0*/  BSYNC B1 ;  /* 0x0000000000017941 */ /* 0x000fea0003800000 */
.L_x_88:
[----:B-----5:R-:W-:Y:S01]  /*36f0*/  FMUL R12, R25, R156 ;  /* 0x0000009c190c7220 */ /* 0x020fe20000400000 */
[----:B------:R-:W-:Y:S01]  /*3700*/  ISETP.GT.AND P2, PT, R0, 0x8, P2 ;  /* 0x000000080000780c */ /* 0x000fe20001744270 */
[----:B------:R-:W-:Y:S02]  /*3710*/  BSSY B1, `(.L_x_90) ;  /* 0x0000005000017945 */ /* 0x000fe40003800000 */
[----:B------:R-:W-:-:S05]  /*3720*/  FFMA R53, R53, R155, R12 ;  /* 0x0000009b35357223 */ /* 0x000fca000000000c */
[----:B------:R0:W-:Y:S05]  /*3730*/  @P1 STG.E desc[UR36][R4.64+0xe4], R53 ;  /* 0x0000e43504001986 */ /* 0x0001ea000c101924 */
[----:B------:R-:W-:Y:S05]  /*3740*/  @!P2 BRA `(.L_x_91) ;  /* 0x000000000004a947 */ /* 0x000fea0003800000 */
[----:B------:R0:W5:Y:S02]  /*3750*/  LDG.E.LTC128B R25, desc[UR36][R8.64+0xe0] ;  /* 0x0000e02408197981 */ /* 0x000164000c1e1920 */
.L_x_91:
[----:B------:R-:W-:Y:S05]  /*3760*/  BSYNC B1 ;  /* 0x0000000000017941 */ /* 0x000fea0003800000 */
.L_x_90:
        /* <DEDUP_REMOVED lines=8> */
.L_x_93:
[----:B------:R-:W-:Y:S05]  /*37f0*/  BSYNC B1 ;  /* 0x0000000000017941 */ /* 0x000fea0003800000 */
.L_x_92:
        /* <DEDUP_REMOVED lines=8> */
.L_x_95:
[----:B------:R-:W-:Y:S05]  /*3880*/  BSYNC B1 ;  /* 0x0000000000017941 */ /* 0x000fea0003800000 */
.L_x_94:
[----:B0----5:R-:W-:Y:S01]  /*3890*/  FMUL R13, R25, R156 ;  /* 0x0000009c190d7220 */ /* 0x021fe20000400000 */
[----:B------:R-:W-:Y:S01]  /*38a0*/  ISETP.GT.AND P0, PT, R0, RZ, P2 ;  /* 0x000000ff0000720c */ /* 0x000fe20001704270 */
[----:B------:R-:W-:Y:S02]  /*38b0*/  BSSY B1, `(.L_x_96) ;  /* 0x0000005000017945 */ /* 0x000fe40003800000 */
[----:B------:R-:W-:-:S05]  /*38c0*/  FFMA R13, R56, R155, R13 ;  /* 0x0000009b380d7223 */ /* 0x000fca000000000d */
[----:B------:R0:W-:Y:S05]  /*38d0*/  @P3 STG.E desc[UR36][R4.64+0x100], R13 ;  /* 0x0001000d04003986 */ /* 0x0001ea000c101924 */
[----:B------:R-:W-:Y:S05]  /*38e0*/  @!P0 BRA `(.L_x_97) ;  /* 0x0000000000048947 */ /* 0x000fea0003800000 */
[----:B------:R0:W5:Y:S02]  /*38f0*/  LDG.E.LTC128B R25, desc[UR36][R6.64+0x104] ;  /* 0x0001042406197981 */ /* 0x000164000c1e1920 */
.L_x_97:
[----:B------:R-:W-:Y:S05]  /*3900*/  BSYNC B1 ;  /* 0x0000000000017941 */ /* 0x000fea0003800000 */
.L_x_96:
[----:B-----5:R-:W-:Y:S01]  /*3910*/  FMUL R12, R25, R156 ;  /* 0x0000009c190c7220 */ /* 0x020fe20000400000 */
[----:B------:R-:W-:Y:S01]  /*3920*/  ISETP.GT.AND P1, PT, R0, 0x8, P1 ;  /* 0x000000080000780c */ /* 0x000fe20000f24270 */
[----:B------:R-:W-:Y:S02]  /*3930*/  BSSY B1, `(.L_x_98) ;  /* 0x0000005000017945 */ /* 0x000fe40003800000 */
[----:B------:R-:W-:-:S05]  /*3940*/  FFMA R57, R57, R155, R12 ;  /* 0x0000009b39397223 */ /* 0x000fca000000000c */
[----:B------:R0:W-:Y:S05]  /*3950*/  @P0 STG.E desc[UR36][R4.64+0x104], R57 ;  /* 0x0001043904000986 */ /* 0x0001ea000c101924 */
[----:B------:R-:W-:Y:S05]  /*3960*/  @!P1 BRA `(.L_x_99) ;  /* 0x0000000000049947 */ /* 0x000fea0003800000 */
[----:B------:R0:W5:Y:S02]  /*3970*/  LDG.E.LTC128B R25, desc[UR36][R8.64+0x100] ;  /* 0x0001002408197981 */ /* 0x000164000c1e1920 */
.L_x_99:
[----:B------:R-:W-:Y:S05]  /*3980*/  BSYNC B1 ;  /* 0x0000000000017941 */ /* 0x000fea0003800000 */
.L_x_98:
        /* <DEDUP_REMOVED lines=8> */
.L_x_101:
[----:B------:R-:W-:Y:S05]  /*3a10*/  BSYNC B1 ;  /* 0x0000000000017941 */ /* 0x000fea0003800000 */
.L_x_100:
        /* <DEDUP_REMOVED lines=8> */
.L_x_103:
[----:B------:R-:W-:Y:S05]  /*3aa0*/  BSYNC B1 ;  /* 0x0000000000017941 */ /* 0x000fea0003800000 */
.L_x_102:
[----:B0----5:R-:W-:Y:S01]  /*3ab0*/  FMUL R13, R25, R156 ;  /* 0x0000009c190d7220 */ /* 0x021fe20000400000 */
[----:B------:R-:W-:Y:S01]  /*3ac0*/  ISETP.GT.AND P2, PT, R0, RZ, P1 ;  /* 0x000000ff0000720c */ /* 0x000fe20000f44270 */
[----:B------:R-:W-:Y:S02]  /*3ad0*/  BSSY B1, `(.L_x_104) ;  /* 0x0000005000017945 */ /* 0x000fe40003800000 */
[----:B------:R-:W-:-:S05]  /*3ae0*/  FFMA R13, R60, R155, R13 ;  /* 0x0000009b3c0d7223 */ /* 0x000fca000000000d */
[----:B------:R0:W-:Y:S05]  /*3af0*/  @P3 STG.E desc[UR36][R4.64+0x120], R13 ;  /* 0x0001200d04003986 */ /* 0x0001ea000c101924 */
[----:B------:R-:W-:Y:S05]  /*3b00*/  @!P2 BRA `(.L_x_105) ;  /* 0x000000000004a947 */ /* 0x000fea0003800000 */
[----:B------:R0:W5:Y:S02]  /*3b10*/  LDG.E.LTC128B R25, desc[UR36][R6.64+0x124] ;  /* 0x0001242406197981 */ /* 0x000164000c1e1920 */
.L_x_105:
[----:B------:R-:W-:Y:S05]  /*3b20*/  BSYNC B1 ;  /* 0x0000000000017941 */ /* 0x000fea0003800000 */
.L_x_104:
[----:B-----5:R-:W-:Y:S01]  /*3b30*/  FMUL R12, R25, R156 ;  /* 0x0000009c190c7220 */ /* 0x020fe20000400000 */
[----:B------:R-:W-:Y:S01]  /*3b40*/  ISETP.GT.AND P0, PT, R0, 0x8, P0 ;  /* 0x000000080000780c */ /* 0x000fe20000704270 */
[----:B------:R-:W-:Y:S02]  /*3b50*/  BSSY B1, `(.L_x_106) ;  /* 0x0000005000017945 */ /* 0x000fe40003800000 */
[----:B------:R-:W-:-:S05]  /*3b60*/  FFMA R61, R61, R155, R12 ;  /* 0x0000009b3d3d7223 */ /* 0x000fca000000000c */
[----:B------:R0:W-:Y:S05]  /*3b70*/  @P2 STG.E desc[UR36][R4.64+0x124], R61 ;  /* 0x0001243d04002986 */ /* 0x0001ea000c101924 */
[----:B------:R-:W-:Y:S05]  /*3b80*/  @!P0 BRA `(.L_x_107) ;  /* 0x0000000000048947 */ /* 0x000fea0003800000 */
[----:B------:R0:W5:Y:S02]  /*3b90*/  LDG.E.LTC128B R25, desc[UR36][R8.64+0x120] ;  /* 0x0001202408197981 */ /* 0x000164000c1e1920 */
.L_x_107:
[----:B------:R-:W-:Y:S05]  /*3ba0*/  BSYNC B1 ;  /* 0x0000000000017941 */ /* 0x000fea0003800000 */
.L_x_106:
        /* <DEDUP_REMOVED lines=8> */
.L_x_109:
[----:B------:R-:W-:Y:S05]  /*3c30*/  BSYNC B1 ;  /* 0x0000000000017941 */ /* 0x000fea0003800000 */
.L_x_108:
        /* <DEDUP_REMOVED lines=8> */
.L_x_111:
[----:B------:R-:W-:Y:S05]  /*3cc0*/  BSYNC B1 ;  /* 0x0000000000017941 */ /* 0x000fea0003800000 */
.L_x_110:
[----:B0----5:R-:W-:Y:S01]  /*3cd0*/  FMUL R13, R25, R156 ;  /* 0x0000009c190d7220 */ /* 0x021fe20000400000 */
[----:B------:R-:W-:Y:S01]  /*3ce0*/  ISETP.GT.AND P1, PT, R0, RZ, P0 ;  /* 0x000000ff0000720c */ /* 0x000fe20000724270 */
[----:B------:R-:W-:Y:S02]  /*3cf0*/  BSSY B1, `(.L_x_112) ;  /* 0x0000005000017945 */ /* 0x000fe40003800000 */
[----:B------:R-:W-:-:S05]  /*3d00*/  FFMA R13, R64, R155, R13 ;  /* 0x0000009b400d7223 */ /* 0x000fca000000000d */
[----:B------:R0:W-:Y:S05]  /*3d10*/  @P3 STG.E desc[UR36][R4.64+0x140], R13 ;  /* 0x0001400d04003986 */ /* 0x0001ea000c101924 */
[----:B------:R-:W-:Y:S05]  /*3d20*/  @!P1 BRA `(.L_x_113) ;  /* 0x0000000000049947 */ /* 0x000fea0003800000 */
[----:B------:R0:W5:Y:S02]  /*3d30*/  LDG.E.LTC128B R25, desc[UR36][R6.64+0x144] ;  /* 0x0001442406197981 */ /* 0x000164000c1e1920 */
.L_x_113:
[----:B------:R-:W-:Y:S05]  /*3d40*/  BSYNC B1 ;  /* 0x0000000000017941 */ /* 0x000fea0003800000 */
.L_x_112:
[----:B-----5:R-:W-:Y:S01]  /*3d50*/  FMUL R12, R25, R156 ;  /* 0x0000009c190c7220 */ /* 0x020fe20000400000 */
[----:B------:R-:W-:Y:S01]  /*3d60*/  ISETP.GT.AND P2, PT, R0, 0x8, P2 ;  /* 0x000000080000780c */ /* 0x000fe20001744270 */
[----:B------:R-:W-:Y:S02]  /*3d70*/  BSSY B1, `(.L_x_114) ;  /* 0x0000005000017945 */ /* 0x000fe40003800000 */
[----:B------:R-:W-:-:S05]  /*3d80*/  FFMA R65, R65, R155, R12 ;  /* 0x0000009b41417223 */ /* 0x000fca000000000c */
[----:B------:R0:W-:Y:S05]  /*3d90*/  @P1 STG.E desc[UR36][R4.64+0x144], R65 ;  /* 0x0001444104001986 */ /* 0x0001ea000c101924 */
[----:B------:R-:W-:Y:S05]  /*3da0*/  @!P2 BRA `(.L_x_115) ;  /* 0x000000000004a947 */ /* 0x000fea0003800000 */
[----:B------:R0:W5:Y:S02]  /*3db0*/  LDG.E.LTC128B R25, desc[UR36][R8.64+0x140] ;  /* 0x0001402408197981 */ /* 0x000164000c1e1920 */
.L_x_115:
[----:B------:R-:W-:Y:S05]  /*3dc0*/  BSYNC B1 ;  /* 0x0000000000017941 */ /* 0x000fea0003800000 */
.L_x_114:
        /* <DEDUP_REMOVED lines=8> */
.L_x_117:
[----:B------:R-:W-:Y:S05]  /*3e50*/  BSYNC B1 ;  /* 0x0000000000017941 */ /* 0x000fea0003800000 */
.L_x_116:
        /* <DEDUP_REMOVED lines=8> */
.L_x_119:
[----:B------:R-:W-:Y:S05]  /*3ee0*/  BSYNC B1 ;  /* 0x0000000000017941 */ /* 0x000fea0003800000 */
.L_x_118:
[----:B0----5:R-:W-:Y:S01]  /*3ef0*/  FMUL R13, R25, R156 ;  /* 0x0000009c190d7220 */ /* 0x021fe20000400000 */
[----:B------:R-:W-:Y:S01]  /*3f00*/  ISETP.GT.AND P0, PT, R0, RZ, P2 ;  /* 0x000000ff0000720c */ /* 0x000fe20001704270 */
[----:B------:R-:W-:Y:S02]  /*3f10*/  BSSY B1, `(.L_x_120) ;  /* 0x0000005000017945 */ /* 0x000fe40003800000 */
[----:B------:R-:W-:-:S05]  /*3f20*/  FFMA R13, R68, R155, R13 ;  /* 0x0000009b440d7223 */ /* 0x000fca000000000d */
[----:B------:R0:W-:Y:S05]  /*3f30*/  @P3 STG.E desc[UR36][R4.64+0x160], R13 ;  /* 0x0001600d04003986 */ /* 0x0001ea000c101924 */
[----:B------:R-:W-:Y:S05]  /*3f40*/  @!P0 BRA `(.L_x_121) ;  /* 0x0000000000048947 */ /* 0x000fea0003800000 */
[----:B------:R0:W5:Y:S02]  /*3f50*/  LDG.E.LTC128B R25, desc[UR36][R6.64+0x164] ;  /* 0x0001642406197981 */ /* 0x000164000c1e1920 */
.L_x_121:
[----:B------:R-:W-:Y:S05]  /*3f60*/  BSYNC B1 ;  /* 0x0000000000017941 */ /* 0x000fea0003800000 */
.L_x_120:
[----:B-----5:R-:W-:Y:S01]  /*3f70*/  FMUL R12, R25, R156 ;  /* 0x0000009c190c7220 */ /* 0x020fe20000400000 */
[----:B------:R-:W-:Y:S01]  /*3f80*/  ISETP.GT.AND P1, PT, R0, 0x8, P1 ;  /* 0x000000080000780c */ /* 0x000fe20000f24270 */
[----:B------:R-:W-:Y:S02]  /*3f90*/  BSSY B1, `(.L_x_122) ;  /* 0x0000005000017945 */ /* 0x000fe40003800000 */
[----:B------:R-:W-:-:S05]  /*3fa0*/  FFMA R69, R69, R155, R12 ;  /* 0x0000009b45457223 */ /* 0x000fca000000000c */
[----:B------:R0:W-:Y:S05]  /*3fb0*/  @P0 STG.E desc[UR36][R4.64+0x164], R69 ;  /* 0x0001644504000986 */ /* 0x0001ea000c101924 */
[----:B------:R-:W-:Y:S05]  /*3fc0*/  @!P1 BRA `(.L_x_123) ;  /* 0x0000000000049947 */ /* 0x000fea0003800000 */
[----:B------:R0:W5:Y:S02]  /*3fd0*/  LDG.E.LTC128B R25, desc[UR36][R8.64+0x160] ;  /* 0x0001602408197981 */ /* 0x000164000c1e1920 */
.L_x_123:
[----:B------:R-:W-:Y:S05]  /*3fe0*/  BSYNC B1 ;  /* 0x0000000000017941 */ /* 0x000fea0003800000 */
.L_x_122:
        /* <DEDUP_REMOVED lines=8> */
.L_x_125:
[----:B------:R-:W-:Y:S05]  /*4070*/  BSYNC B1 ;  /* 0x0000000000017941 */ /* 0x000fea0003800000 */
.L_x_124:
        /* <DEDUP_REMOVED lines=8> */
.L_x_127:
[----:B------:R-:W-:Y:S05]  /*4100*/  BSYNC B1 ;  /* 0x0000000000017941 */ /* 0x000fea0003800000 */
.L_x_126:
[----:B0----5:R-:W-:Y:S01]  /*4110*/  FMUL R13, R25, R156 ;  /* 0x0000009c190d7220 */ /* 0x021fe20000400000 */
[----:B------:R-:W-:Y:S01]  /*4120*/  ISETP.GT.AND P2, PT, R0, RZ, P1 ;  /* 0x000000ff0000720c */ /* 0x000fe20000f44270 */
[----:B------:R-:W-:Y:S02]  /*4130*/  BSSY B1, `(.L_x_128) ;  /* 0x0000005000017945 */ /* 0x000fe40003800000 */
[----:B------:R-:W-:-:S05]  /*4140*/  FFMA R13, R72, R155, R13 ;  /* 0x0000009b480d7223 */ /* 0x000fca000000000d */
[----:B------:R0:W-:Y:S05]  /*4150*/  @P3 STG.E desc[UR36][R4.64+0x180], R13 ;  /* 0x0001800d04003986 */ /* 0x0001ea000c101924 */
[----:B------:R-:W-:Y:S05]  /*4160*/  @!P2 BRA `(.L_x_129) ;  /* 0x000000000004a947 */ /* 0x000fea0003800000 */
[----:B------:R0:W5:Y:S02]  /*4170*/  LDG.E.LTC128B R25, desc[UR36][R6.64+0x184] ;  /* 0x0001842406197981 */ /* 0x000164000c1e1920 */
.L_x_129:
[----:B------:R-:W-:Y:S05]  /*4180*/  BSYNC B1 ;  /* 0x0000000000017941 */ /* 0x000fea0003800000 */
.L_x_128:
[----:B-----5:R-:W-:Y:S01]  /*4190*/  FMUL R12, R25, R156 ;  /* 0x0000009c190c7220 */ /* 0x020fe20000400000 */
[----:B------:R-:W-:Y:S01]  /*41a0*/  ISETP.GT.AND P0, PT, R0, 0x8, P0 ;  /* 0x000000080000780c */ /* 0x000fe20000704270 */
[----:B------:R-:W-:Y:S02]  /*41b0*/  BSSY B1, `(.L_x_130) ;  /* 0x0000005000017945 */ /* 0x000fe40003800000 */
[----:B------:R-:W-:-:S05]  /*41c0*/  FFMA R73, R73, R155, R12 ;  /* 0x0000009b49497223 */ /* 0x000fca000000000c */
[----:B------:R0:W-:Y:S05]  /*41d0*/  @P2 STG.E desc[UR36][R4.64+0x184], R73 ;  /* 0x0001844904002986 */ /* 0x0001ea000c101924 */
[----:B------:R-:W-:Y:S05]  /*41e0*/  @!P0 BRA `(.L_x_131) ;  /* 0x0000000000048947 */ /* 0x000fea0003800000 */
[----:B------:R0:W5:Y:S02]  /*41f0*/  LDG.E.LTC128B R25, desc[UR36][R8.64+0x180] ;  /* 0x0001802408197981 */ /* 0x000164000c1e1920 */
.L_x_131:
[----:B------:R-:W-:Y:S05]  /*4200*/  BSYNC B1 ;  /* 0x0000000000017941 */ /* 0x000fea0003800000 */
.L_x_130:
        /* <DEDUP_REMOVED lines=8> */
.L_x_133:
[----:B------:R-:W-:Y:S05]  /*4290*/  BSYNC B1 ;  /* 0x0000000000017941 */ /* 0x000fea0003800000 */
.L_x_132:
        /* <DEDUP_REMOVED lines=8> */
.L_x_135:
[----:B------:R-:W-:Y:S05]  /*4320*/  BSYNC B1 ;  /* 0x0000000000017941 */ /* 0x000fea0003800000 */
.L_x_134:
[----:B0----5:R-:W-:Y:S01]  /*4330*/  FMUL R13, R25, R156 ;  /* 0x0000009c190d7220 */ /* 0x021fe20000400000 */
[----:B------:R-:W-:Y:S01]  /*4340*/  ISETP.GT.AND P1, PT, R0, RZ, P0 ;  /* 0x000000ff0000720c */ /* 0x000fe20000724270 */
[----:B------:R-:W-:Y:S02]  /*4350*/  BSSY B1, `(.L_x_136) ;  /* 0x0000005000017945 */ /* 0x000fe40003800000 */
[----:B------:R-:W-:-:S05]  /*4360*/  FFMA R13, R76, R155, R13 ;  /* 0x0000009b4c0d7223 */ /* 0x000fca000000000d */
[----:B------:R0:W-:Y:S05]  /*4370*/  @P3 STG.E desc[UR36][R4.64+0x1a0], R13 ;  /* 0x0001a00d04003986 */ /* 0x0001ea000c101924 */
[----:B------:R-:W-:Y:S05]  /*4380*/  @!P1 BRA `(.L_x_137) ;  /* 0x0000000000049947 */ /* 0x000fea0003800000 */
[----:B------:R0:W5:Y:S02]  /*4390*/  LDG.E.LTC128B R25, desc[UR36][R6.64+0x1a4] ;  /* 0x0001a42406197981 */ /* 0x000164000c1e1920 */
.L_x_137:
[----:B------:R-:W-:Y:S05]  /*43a0*/  BSYNC B1 ;  /* 0x0000000000017941 */ /* 0x000fea0003800000 */
.L_x_136:
[----:B-----5:R-:W-:Y:S01]  /*43b0*/  FMUL R12, R25, R156 ;  /* 0x0000009c190c7220 */ /* 0x020fe20000400000 */
[----:B------:R-:W-:Y:S01]  /*43c0*/  ISETP.GT.AND P2, PT, R0, 0x8, P2 ;  /* 0x000000080000780c */ /* 0x000fe20001744270 */
[----:B------:R-:W-:Y:S02]  /*43d0*/  BSSY B1, `(.L_x_138) ;  /* 0x0000005000017945 */ /* 0x000fe40003800000 */
[----:B------:R-:W-:-:S05]  /*43e0*/  FFMA R77, R77, R155, R12 ;  /* 0x0000009b4d4d7223 */ /* 0x000fca000000000c */
[----:B------:R0:W-:Y:S05]  /*43f0*/  @P1 STG.E desc[UR36][R4.64+0x1a4], R77 ;  /* 0x0001a44d04001986 */ /* 0x0001ea000c101924 */
[----:B------:R-:W-:Y:S05]  /*4400*/  @!P2 BRA `(.L_x_139) ;  /* 0x000000000004a947 */ /* 0x000fea0003800000 */
[----:B------:R0:W5:Y:S02]  /*4410*/  LDG.E.LTC128B R25, desc[UR36][R8.64+0x1a0] ;  /* 0x0001a02408197981 */ /* 0x000164000c1e1920 */
.L_x_139:
[----:B------:R-:W-:Y:S05]  /*4420*/  BSYNC B1 ;  /* 0x0000000000017941 */ /* 0x000fea0003800000 */
.L_x_138:
        /* <DEDUP_REMOVED lines=8> */
.L_x_141:
[----:B------:R-:W-:Y:S05]  /*44b0*/  BSYNC B1 ;  /* 0x0000000000017941 */ /* 0x000fea0003800000 */
.L_x_140:
        /* <DEDUP_REMOVED lines=8> */
.L_x_143:
[----:B------:R-:W-:Y:S05]  /*4540*/  BSYNC B1 ;  /* 0x0000000000017941 */ /* 0x000fea0003800000 */
.L_x_142:
[----:B0----5:R-:W-:Y:S01]  /*4550*/  FMUL R13, R25, R156 ;  /* 0x0000009c190d7220 */ /* 0x021fe20000400000 */
[----:B------:R-:W-:Y:S01]  /*4560*/  ISETP.GT.AND P0, PT, R0, RZ, P2 ;  /* 0x000000ff0000720c */ /* 0x000fe20001704270 */
[----:B------:R-:W-:Y:S02]  /*4570*/  BSSY B1, `(.L_x_144) ;  /* 0x0000005000017945 */ /* 0x000fe40003800000 */
[----:B------:R-:W-:-:S05]  /*4580*/  FFMA R13, R80, R155, R13 ;  /* 0x0000009b500d7223 */ /* 0x000fca000000000d */
[----:B------:R0:W-:Y:S05]  /*4590*/  @P3 STG.E desc[UR36][R4.64+0x1c0], R13 ;  /* 0x0001c00d04003986 */ /* 0x0001ea000c101924 */
[----:B------:R-:W-:Y:S05]  /*45a0*/  @!P0 BRA `(.L_x_145) ;  /* 0x0000000000048947 */ /* 0x000fea0003800000 */
[----:B------:R0:W5:Y:S02]  /*45b0*/  LDG.E.LTC128B R25, desc[UR36][R6.64+0x1c4] ;  /* 0x0001c42406197981 */ /* 0x000164000c1e1920 */
.L_x_145:
[----:B------:R-:W-:Y:S05]  /*45c0*/  BSYNC B1 ;  /* 0x0000000000017941 */ /* 0x000fea0003800000 */
.L_x_144:
[----:B-----5:R-:W-:Y:S01]  /*45d0*/  FMUL R12, R25, R156 ;  /* 0x0000009c190c7220 */ /* 0x020fe20000400000 */
[----:B------:R-:W-:Y:S01]  /*45e0*/  ISETP.GT.AND P1, PT, R0, 0x8, P1 ;  /* 0x000000080000780c */ /* 0x000fe20000f24270 */
[----:B------:R-:W-:Y:S02]  /*45f0*/  BSSY B1, `(.L_x_146) ;  /* 0x0000005000017945 */ /* 0x000fe40003800000 */
[----:B------:R-:W-:-:S05]  /*4600*/  FFMA R81, R81, R155, R12 ;  /* 0x0000009b51517223 */ /* 0x000fca000000000c */
[----:B------:R0:W-:Y:S05]  /*4610*/  @P0 STG.E desc[UR36][R4.64+0x1c4], R81 ;  /* 0x0001c45104000986 */ /* 0x0001ea000c101924 */
[----:B------:R-:W-:Y:S05]  /*4620*/  @!P1 BRA `(.L_x_147) ;  /* 0x0000000000049947 */ /* 0x000fea0003800000 */
[----:B------:R0:W5:Y:S02]  /*4630*/  LDG.E.LTC128B R25, desc[UR36][R8.64+0x1c0] ;  /* 0x0001c02408197981 */ /* 0x000164000c1e1920 */
.L_x_147:
[----:B------:R-:W-:Y:S05]  /*4640*/  BSYNC B1 ;  /* 0x0000000000017941 */ /* 0x000fea0003800000 */
.L_x_146:
        /* <DEDUP_REMOVED lines=8> */
.L_x_149:
[----:B------:R-:W-:Y:S05]  /*46d0*/  BSYNC B1 ;  /* 0x0000000000017941 */ /* 0x000fea0003800000 */
.L_x_148:
        /* <DEDUP_REMOVED lines=8> */
.L_x_151:
[----:B------:R-:W-:Y:S05]  /*4760*/  BSYNC B1 ;  /* 0x0000000000017941 */ /* 0x000fea0003800000 */
.L_x_150:
[----:B0----5:R-:W-:Y:S01]  /*4770*/  FMUL R13, R25, R156 ;  /* 0x0000009c190d7220 */ /* 0x021fe20000400000 */
[----:B------:R-:W-:Y:S01]  /*4780*/  ISETP.GT.AND P2, PT, R0, RZ, P1 ;  /* 0x000000ff0000720c */ /* 0x000fe20000f44270 */
[----:B------:R-:W-:Y:S02]  /*4790*/  BSSY B1, `(.L_x_152) ;  /* 0x0000005000017945 */ /* 0x000fe40003800000 */
[----:B------:R-:W-:-:S05]  /*47a0*/  FFMA R13, R84, R155, R13 ;  /* 0x0000009b540d7223 */ /* 0x000fca000000000d */
[----:B------:R0:W-:Y:S05]  /*47b0*/  @P3 STG.E desc[UR36][R4.64+0x1e0], R13 ;  /* 0x0001e00d04003986 */ /* 0x0001ea000c101924 */
[----:B------:R-:W-:Y:S05]  /*47c0*/  @!P2 BRA `(.L_x_153) ;  /* 0x000000000004a947 */ /* 0x000fea0003800000 */
[----:B------:R0:W5:Y:S02]  /*47d0*/  LDG.E.LTC128B R25, desc[UR36][R6.64+0x1e4] ;  /* 0x0001e42406197981 */ /* 0x000164000c1e1920 */
.L_x_153:
[----:B------:R-:W-:Y:S05]  /*47e0*/  BSYNC B1 ;  /* 0x0000000000017941 */ /* 0x000fea0003800000 */
.L_x_152:
[----:B-----5:R-:W-:Y:S01]  /*47f0*/  FMUL R12, R25, R156 ;  /* 0x0000009c190c7220 */ /* 0x020fe20000400000 */
[----:B------:R-:W-:Y:S01]  /*4800*/  ISETP.GT.AND P0, PT, R0, 0x8, P0 ;  /* 0x000000080000780c */ /* 0x000fe20000704270 */
[----:B------:R-:W-:Y:S02]  /*4810*/  BSSY B1, `(.L_x_154) ;  /* 0x0000005000017945 */ /* 0x000fe40003800000 */
[----:B------:R-:W-:-:S05]  /*4820*/  FFMA R85, R85, R155, R12 ;  /* 0x0000009b55557223 */ /* 0x000fca000000000c */
[----:B------:R0:W-:Y:S05]  /*4830*/  @P2 STG.E desc[UR36][R4.64+0x1e4], R85 ;  /* 0x0001e45504002986 */ /* 0x0001ea000c101924 */
[----:B------:R-:W-:Y:S05]  /*4840*/  @!P0 BRA `(.L_x_155) ;  /* 0x0000000000048947 */ /* 0x000fea0003800000 */
[----:B------:R0:W5:Y:S02]  /*4850*/  LDG.E.LTC128B R25, desc[UR36][R8.64+0x1e0] ;  /* 0x0001e02408197981 */ /* 0x000164000c1e1920 */
.L_x_155:
[----:B------:R-:W-:Y:S05]  /*4860*/  BSYNC B1 ;  /* 0x0000000000017941 */ /* 0x000fea0003800000 */
.L_x_154:
        /* <DEDUP_REMOVED lines=8> */
.L_x_157:
[----:B------:R-:W-:Y:S05]  /*48f0*/  BSYNC B1 ;  /* 0x0000000000017941 */ /* 0x000fea0003800000 */
.L_x_156:
        /* <DEDUP_REMOVED lines=8> */
.L_x_159:
[----:B------:R-:W-:Y:S05]  /*4980*/  BSYNC B1 ;  /* 0x0000000000017941 */ /* 0x000fea0003800000 */
.L_x_158:
[----:B0----5:R-:W-:Y:S01]  /*4990*/  FMUL R13, R25, R156 ;  /* 0x0000009c190d7220 */ /* 0x021fe20000400000 */
[----:B------:R-:W-:Y:S01]  /*49a0*/  ISETP.GT.AND P1, PT, R0, RZ, P0 ;  /* 0x000000ff0000720c */ /* 0x000fe20000724270 */
[----:B------:R-:W-:Y:S02]  /*49b0*/  BSSY B1, `(.L_x_160) ;  /* 0x0000005000017945 */ /* 0x000fe40003800000 */
[----:B------:R-:W-:-:S05]  /*49c0*/  FFMA R13, R88, R155, R13 ;  /* 0x0000009b580d7223 */ /* 0x000fca000000000d */
[----:B------:R0:W-:Y:S05]  /*49d0*/  @P3 STG.E desc[UR36][R4.64+0x200], R13 ;  /* 0x0002000d04003986 */ /* 0x0001ea000c101924 */
[----:B------:R-:W-:Y:S05]  /*49e0*/  @!P1 BRA `(.L_x_161) ;  /* 0x0000000000049947 */ /* 0x000fea0003800000 */
[----:B------:R0:W5:Y:S02]  /*49f0*/  LDG.E.LTC128B R25, desc[UR36][R6.64+0x204] ;  /* 0x0002042406197981 */ /* 0x000164000c1e1920 */
.L_x_161:
[----:B------:R-:W-:Y:S05]  /*4a00*/  BSYNC B1 ;  /* 0x0000000000017941 */ /* 0x000fea0003800000 */
.L_x_160:
[----:B-----5:R-:W-:Y:S01]  /*4a10*/  FMUL R12, R25, R156 ;  /* 0x0000009c190c7220 */ /* 0x020fe20000400000 */
[----:B------:R-:W-:Y:S01]  /*4a20*/  ISETP.GT.AND P2, PT, R0, 0x8, P2 ;  /* 0x000000080000780c */ /* 0x000fe20001744270 */
[----:B------:R-:W-:Y:S02]  /*4a30*/  BSSY B1, `(.L_x_162) ;  /* 0x0000005000017945 */ /* 0x000fe40003800000 */
[----:B------:R-:W-:-:S05]  /*4a40*/  FFMA R89, R89, R155, R12 ;  /* 0x0000009b59597223 */ /* 0x000fca000000000c */
[----:B------:R0:W-:Y:S05]  /*4a50*/  @P1 STG.E desc[UR36][R4.64+0x204], R89 ;  /* 0x0002045904001986 */ /* 0x0001ea000c101924 */
[----:B------:R-:W-:Y:S05]  /*4a60*/  @!P2 BRA `(.L_x_163) ;  /* 0x000000000004a947 */ /* 0x000fea0003800000 */
[----:B------:R0:W5:Y:S02]  /*4a70*/  LDG.E.LTC128B R25, desc[UR36][R8.64+0x200] ;  /* 0x0002002408197981 */ /* 0x000164000c1e1920 */
.L_x_163:
[----:B------:R-:W-:Y:S05]  /*4a80*/  BSYNC B1 ;  /* 0x0000000000017941 */ /* 0x000fea0003800000 */
.L_x_162:
        /* <DEDUP_REMOVED lines=8> */
.L_x_165:
[----:B------:R-:W-:Y:S05]  /*4b10*/  BSYNC B1 ;  /* 0x0000000000017941 */ /* 0x000fea0003800000 */
.L_x_164:
        /* <DEDUP_REMOVED lines=8> */
.L_x_167:
[----:B------:R-:W-:Y:S05]  /*4ba0*/  BSYNC B1 ;  /* 0x0000000000017941 */ /* 0x000fea0003800000 */
.L_x_166:
[----:B0----5:R-:W-:Y:S01]  /*4bb0*/  FMUL R13, R25, R156 ;  /* 0x0000009c190d7220 */ /* 0x021fe20000400000 */
[----:B------:R-:W-:Y:S01]  /*4bc0*/  ISETP.GT.AND P0, PT, R0, RZ, P2 ;  /* 0x000000ff0000720c */ /* 0x000fe20001704270 */
[----:B------:R-:W-:Y:S02]  /*4bd0*/  BSSY B1, `(.L_x_168) ;  /* 0x0000005000017945 */ /* 0x000fe40003800000 */
[----:B------:R-:W-:-:S05]  /*4be0*/  FFMA R13, R92, R155, R13 ;  /* 0x0000009b5c0d7223 */ /* 0x000fca000000000d */
[----:B------:R0:W-:Y:S05]  /*4bf0*/  @P3 STG.E desc[UR36][R4.64+0x220], R13 ;  /* 0x0002200d04003986 */ /* 0x0001ea000c101924 */
[----:B------:R-:W-:Y:S05]  /*4c00*/  @!P0 BRA `(.L_x_169) ;  /* 0x0000000000048947 */ /* 0x000fea0003800000 */
[----:B------:R0:W5:Y:S02]  /*4c10*/  LDG.E.LTC128B R25, desc[UR36][R6.64+0x224] ;  /* 0x0002242406197981 */ /* 0x000164000c1e1920 */
.L_x_169:
[----:B------:R-:W-:Y:S05]  /*4c20*/  BSYNC B1 ;  /* 0x0000000000017941 */ /* 0x000fea0003800000 */
.L_x_168:
[----:B-----5:R-:W-:Y:S01]  /*4c30*/  FMUL R12, R25, R156 ;  /* 0x0000009c190c7220 */ /* 0x020fe20000400000 */
[----:B------:R-:W-:Y:S01]  /*4c40*/  ISETP.GT.AND P1, PT, R0, 0x8, P1 ;  /* 0x000000080000780c */ /* 0x000fe20000f24270 */
[----:B------:R-:W-:Y:S02]  /*4c50*/  BSSY B1, `(.L_x_170) ;  /* 0x0000005000017945 */ /* 0x000fe40003800000 */
[----:B------:R-:W-:-:S05]  /*4c60*/  FFMA R93, R93, R155, R12 ;  /* 0x0000009b5d5d7223 */ /* 0x000fca000000000c */
[----:B------:R0:W-:Y:S05]  /*4c70*/  @P0 STG.E desc[UR36][R4.64+0x224], R93 ;  /* 0x0002245d04000986 */ /* 0x0001ea000c101924 */
[----:B------:R-:W-:Y:S05]  /*4c80*/  @!P1 BRA `(.L_x_171) ;  /* 0x0000000000049947 */ /* 0x000fea0003800000 */
[----:B------:R0:W5:Y:S02]  /*4c90*/  LDG.E.LTC128B R25, desc[UR36][R8.64+0x220] ;  /* 0x0002202408197981 */ /* 0x000164000c1e1920 */
.L_x_171:
[----:B------:R-:W-:Y:S05]  /*4ca0*/  BSYNC B1 ;  /* 0x0000000000017941 */ /* 0x000fea0003800000 */
.L_x_170:
        /* <DEDUP_REMOVED lines=8> */
.L_x_173:
[----:B------:R-:W-:Y:S05]  /*4d30*/  BSYNC B1 ;  /* 0x0000000000017941 */ /* 0x000fea0003800000 */
.L_x_172:
        /* <DEDUP_REMOVED lines=8> */
.L_x_175:
[----:B------:R-:W-:Y:S05]  /*4dc0*/  BSYNC B1 ;  /* 0x0000000000017941 */ /* 0x000fea0003800000 */
.L_x_174:
[----:B0----5:R-:W-:Y:S01]  /*4dd0*/  FMUL R13, R25, R156 ;  /* 0x0000009c190d7220 */ /* 0x021fe20000400000 */
[----:B------:R-:W-:Y:S01]  /*4de0*/  ISETP.GT.AND P2, PT, R0, RZ, P1 ;  /* 0x000000ff0000720c */ /* 0x000fe20000f44270 */
[----:B------:R-:W-:Y:S02]  /*4df0*/  BSSY B1, `(.L_x_176) ;  /* 0x0000005000017945 */ /* 0x000fe40003800000 */
[----:B------:R-:W-:-:S05]  /*4e00*/  FFMA R13, R96, R155, R13 ;  /* 0x0000009b600d7223 */ /* 0x000fca000000000d */
[----:B------:R0:W-:Y:S05]  /*4e10*/  @P3 STG.E desc[UR36][R4.64+0x240], R13 ;  /* 0x0002400d04003986 */ /* 0x0001ea000c101924 */
[----:B------:R-:W-:Y:S05]  /*4e20*/  @!P2 BRA `(.L_x_177) ;  /* 0x000000000004a947 */ /* 0x000fea0003800000 */
[----:B------:R0:W5:Y:S02]  /*4e30*/  LDG.E.LTC128B R25, desc[UR36][R6.64+0x244] ;  /* 0x0002442406197981 */ /* 0x000164000c1e1920 */
.L_x_177:
[----:B------:R-:W-:Y:S05]  /*4e40*/  BSYNC B1 ;  /* 0x0000000000017941 */ /* 0x000fea0003800000 */
.L_x_176:
[----:B-----5:R-:W-:Y:S01]  /*4e50*/  FMUL R12, R25, R156 ;  /* 0x0000009c190c7220 */ /* 0x020fe20000400000 */
[----:B------:R-:W-:Y:S01]  /*4e60*/  ISETP.GT.AND P0, PT, R0, 0x8, P0 ;  /* 0x000000080000780c */ /* 0x000fe20000704270 */
[----:B------:R-:W-:Y:S02]  /*4e70*/  BSSY B1, `(.L_x_178) ;  /* 0x0000005000017945 */ /* 0x000fe40003800000 */
[----:B------:R-:W-:-:S05]  /*4e80*/  FFMA R97, R97, R155, R12 ;  /* 0x0000009b61617223 */ /* 0x000fca000000000c */
[----:B------:R0:W-:Y:S05]  /*4e90*/  @P2 STG.E desc[UR36][R4.64+0x244], R97 ;  /* 0x0002446104002986 */ /* 0x0001ea000c101924 */
[----:B------:R-:W-:Y:S05]  /*4ea0*/  @!P0 BRA `(.L_x_179) ;  /* 0x0000000000048947 */ /* 0x000fea0003800000 */
[----:B------:R0:W5:Y:S02]  /*4eb0*/  LDG.E.LTC128B R25, desc[UR36][R8.64+0x240] ;  /* 0x0002402408197981 */ /* 0x000164000c1e1920 */
.L_x_179:
[----:B------:R-:W-:Y:S05]  /*4ec0*/  BSYNC B1 ;  /* 0x0000000000017941 */ /* 0x000fea0003800000 */
.L_x_178:
        /* <DEDUP_REMOVED lines=8> */
.L_x_181:
[----:B------:R-:W-:Y:S05]  /*4f50*/  BSYNC B1 ;  /* 0x0000000000017941 */ /* 0x000fea0003800000 */
.L_x_180:
        /* <DEDUP_REMOVED lines=8> */
.L_x_183:
[----:B------:R-:W-:Y:S05]  /*4fe0*/  BSYNC B1 ;  /* 0x0000000000017941 */ /* 0x000fea0003800000 */
.L_x_182:
[----:B0----5:R-:W-:Y:S01]  /*4ff0*/  FMUL R13, R25, R156 ;  /* 0x0000009c190d7220 */ /* 0x021fe20000400000 */
[----:B------:R-:W-:Y:S01]  /*5000*/  ISETP.GT.AND P1, PT, R0, RZ, P0 ;  /* 0x000000ff0000720c */ /* 0x000fe20000724270 */
[----:B------:R-:W-:Y:S02]  /*5010*/  BSSY B1, `(.L_x_184) ;  /* 0x0000005000017945 */ /* 0x000fe40003800000 */
[----:B------:R-:W-:-:S05]  /*5020*/  FFMA R13, R100, R155, R13 ;  /* 0x0000009b640d7223 */ /* 0x000fca000000000d */
[----:B------:R0:W-:Y:S05]  /*5030*/  @P3 STG.E desc[UR36][R4.64+0x260], R13 ;  /* 0x0002600d04003986 */ /* 0x0001ea000c101924 */
[----:B------:R-:W-:Y:S05]  /*5040*/  @!P1 BRA `(.L_x_185) ;  /* 0x0000000000049947 */ /* 0x000fea0003800000 */
[----:B------:R0:W5:Y:S02]  /*5050*/  LDG.E.LTC128B R25, desc[UR36][R6.64+0x264] ;  /* 0x0002642406197981 */ /* 0x000164000c1e1920 */
.L_x_185:
[----:B------:R-:W-:Y:S05]  /*5060*/  BSYNC B1 ;  /* 0x0000000000017941 */ /* 0x000fea0003800000 */
.L_x_184:
[----:B-----5:R-:W-:Y:S01]  /*5070*/  FMUL R12, R25, R156 ;  /* 0x0000009c190c7220 */ /* 0x020fe20000400000 */
[----:B------:R-:W-:Y:S01]  /*5080*/  ISETP.GT.AND P2, PT, R0, 0x8, P2 ;  /* 0x000000080000780c */ /* 0x000fe20001744270 */
[----:B------:R-:W-:Y:S02]  /*5090*/  BSSY B1, `(.L_x_186) ;  /* 0x0000005000017945 */ /* 0x000fe40003800000 */
[----:B------:R-:W-:-:S05]  /*50a0*/  FFMA R101, R101, R155, R12 ;  /* 0x0000009b65657223 */ /* 0x000fca000000000c */
[----:B------:R0:W-:Y:S05]  /*50b0*/  @P1 STG.E desc[UR36][R4.64+0x264], R101 ;  /* 0x0002646504001986 */ /* 0x0001ea000c101924 */
[----:B------:R-:W-:Y:S05]  /*50c0*/  @!P2 BRA `(.L_x_187) ;  /* 0x000000000004a947 */ /* 0x000fea0003800000 */
[----:B------:R0:W5:Y:S02]  /*50d0*/  LDG.E.LTC128B R25, desc[UR36][R8.64+0x260] ;  /* 0x0002602408197981 */ /* 0x000164000c1e1920 */
.L_x_187:
[----:B------:R-:W-:Y:S05]  /*50e0*/  BSYNC B1 ;  /* 0x0000000000017941 */ /* 0x000fea0003800000 */
.L_x_186:
        /* <DEDUP_REMOVED lines=8> */
.L_x_189:
[----:B------:R-:W-:Y:S05]  /*5170*/  BSYNC B1 ;  /* 0x0000000000017941 */ /* 0x000fea0003800000 */
.L_x_188:
        /* <DEDUP_REMOVED lines=8> */
.L_x_191:
[----:B------:R-:W-:Y:S05]  /*5200*/  BSYNC B1 ;  /* 0x0000000000017941 */ /* 0x000fea0003800000 */
.L_x_190:
[----:B0----5:R-:W-:Y:S01]  /*5210*/  FMUL R13, R25, R156 ;  /* 0x0000009c190d7220 */ /* 0x021fe20000400000 */
[----:B------:R-:W-:Y:S01]  /*5220*/  ISETP.GT.AND P0, PT, R0, RZ, P2 ;  /* 0x000000ff0000720c */ /* 0x000fe20001704270 */
[----:B------:R-:W-:Y:S02]  /*5230*/  BSSY B1, `(.L_x_192) ;  /* 0x0000005000017945 */ /* 0x000fe40003800000 */
[----:B------:R-:W-:-:S05]  /*5240*/  FFMA R13, R104, R155, R13 ;  /* 0x0000009b680d7223 */ /* 0x000fca000000000d */
[----:B------:R0:W-:Y:S05]  /*5250*/  @P3 STG.E desc[UR36][R4.64+0x280], R13 ;  /* 0x0002800d04003986 */ /* 0x0001ea000c101924 */
[----:B------:R-:W-:Y:S05]  /*5260*/  @!P0 BRA `(.L_x_193) ;  /* 0x0000000000048947 */ /* 0x000fea0003800000 */
[----:B------:R0:W5:Y:S02]  /*5270*/  LDG.E.LTC128B R25, desc[UR36][R6.64+0x284] ;  /* 0x0002842406197981 */ /* 0x000164000c1e1920 */
.L_x_193:
[----:B------:R-:W-:Y:S05]  /*5280*/  BSYNC B1 ;  /* 0x0000000000017941 */ /* 0x000fea0003800000 */
.L_x_192:
[----:B-----5:R-:W-:Y:S01]  /*5290*/  FMUL R12, R25, R156 ;  /* 0x0000009c190c7220 */ /* 0x020fe20000400000 */
[----:B------:R-:W-:Y:S01]  /*52a0*/  ISETP.GT.AND P1, PT, R0, 0x8, P1 ;  /* 0x000000080000780c */ /* 0x000fe20000f24270 */
[----:B------:R-:W-:Y:S02]  /*52b0*/  BSSY B1, `(.L_x_194) ;  /* 0x0000005000017945 */ /* 0x000fe40003800000 */
[----:B------:R-:W-:-:S05]  /*52c0*/  FFMA R105, R105, R155, R12 ;  /* 0x0000009b69697223 */ /* 0x000fca000000000c */
[----:B------:R0:W-:Y:S05]  /*52d0*/  @P0 STG.E desc[UR36][R4.64+0x284], R105 ;  /* 0x0002846904000986 */ /* 0x0001ea000c101924 */
[----:B------:R-:W-:Y:S05]  /*52e0*/  @!P1 BRA `(.L_x_195) ;  /* 0x0000000000049947 */ /* 0x000fea0003800000 */
[----:B------:R0:W5:Y:S02]  /*52f0*/  LDG.E.LTC128B R25, desc[UR36][R8.64+0x280] ;  /* 0x0002802408197981 */ /* 0x000164000c1e1920 */
.L_x_195:
[----:B------:R-:W-:Y:S05]  /*5300*/  BSYNC B1 ;  /* 0x0000000000017941 */ /* 0x000fea0003800000 */
.L_x_194:
        /* <DEDUP_REMOVED lines=8> */
.L_x_197:
[----:B------:R-:W-:Y:S05]  /*5390*/  BSYNC B1 ;  /* 0x0000000000017941 */ /* 0x000fea0003800000 */
.L_x_196:
        /* <DEDUP_REMOVED lines=8> */
.L_x_199:
[----:B------:R-:W-:Y:S05]  /*5420*/  BSYNC B1 ;  /* 0x0000000000017941 */ /* 0x000fea0003800000 */
.L_x_198:
[----:B0----5:R-:W-:Y:S01]  /*5430*/  FMUL R13, R25, R156 ;  /* 0x0000009c190d7220 */ /* 0x021fe20000400000 */
[----:B------:R-:W-:Y:S01]  /*5440*/  ISETP.GT.AND P2, PT, R0, RZ, P1 ;  /* 0x000000ff0000720c */ /* 0x000fe20000f44270 */
[----:B------:R-:W-:Y:S02]  /*5450*/  BSSY B1, `(.L_x_200) ;  /* 0x0000005000017945 */ /* 0x000fe40003800000 */
[----:B------:R-:W-:-:S05]  /*5460*/  FFMA R13, R108, R155, R13 ;  /* 0x0000009b6c0d7223 */ /* 0x000fca000000000d */
[----:B------:R0:W-:Y:S05]  /*5470*/  @P3 STG.E desc[UR36][R4.64+0x2a0], R13 ;  /* 0x0002a00d04003986 */ /* 0x0001ea000c101924 */
[----:B------:R-:W-:Y:S05]  /*5480*/  @!P2 BRA `(.L_x_201) ;  /* 0x000000000004a947 */ /* 0x000fea0003800000 */
[----:B------:R0:W5:Y:S02]  /*5490*/  LDG.E.LTC128B R25, desc[UR36][R6.64+0x2a4] ;  /* 0x0002a42406197981 */ /* 0x000164000c1e1920 */
.L_x_201:
[----:B------:R-:W-:Y:S05]  /*54a0*/  BSYNC B1 ;  /* 0x0000000000017941 */ /* 0x000fea0003800000 */
.L_x_200:
[----:B-----5:R-:W-:Y:S01]  /*54b0*/  FMUL R12, R25, R156 ;  /* 0x0000009c190c7220 */ /* 0x020fe20000400000 */
[----:B------:R-:W-:Y:S01]  /*54c0*/  ISETP.GT.AND P0, PT, R0, 0x8, P0 ;  /* 0x000000080000780c */ /* 0x000fe20000704270 */
[----:B------:R-:W-:Y:S02]  /*54d0*/  BSSY B1, `(.L_x_202) ;  /* 0x0000005000017945 */ /* 0x000fe40003800000 */
[----:B------:R-:W-:-:S05]  /*54e0*/  FFMA R109, R109, R155, R12 ;  /* 0x0000009b6d6d7223 */ /* 0x000fca000000000c */
[----:B------:R0:W-:Y:S05]  /*54f0*/  @P2 STG.E desc[UR36][R4.64+0x2a4], R109 ;  /* 0x0002a46d04002986 */ /* 0x0001ea000c101924 */
[----:B------:R-:W-:Y:S05]  /*5500*/  @!P0 BRA `(.L_x_203) ;  /* 0x0000000000048947 */ /* 0x000fea0003800000 */
[----:B------:R0:W5:Y:S02]  /*5510*/  LDG.E.LTC128B R25, desc[UR36][R8.64+0x2a0] ;  /* 0x0002a02408197981 */ /* 0x000164000c1e1920 */
.L_x_203:
[----:B------:R-:W-:Y:S05]  /*5520*/  BSYNC B1 ;  /* 0x0000000000017941 */ /* 0x000fea0003800000 */
.L_x_202:
        /* <DEDUP_REMOVED lines=8> */
.L_x_205:
[----:B------:R-:W-:Y:S05]  /*55b0*/  BSYNC B1 ;  /* 0x0000000000017941 */ /* 0x000fea0003800000 */
.L_x_204:
        /* <DEDUP_REMOVED lines=8> */
.L_x_207:
[----:B------:R-:W-:Y:S05]  /*5640*/  BSYNC B1 ;  /* 0x0000000000017941 */ /* 0x000fea0003800000 */
.L_x_206:
[----:B0----5:R-:W-:Y:S01]  /*5650*/  FMUL R13, R25, R156 ;  /* 0x0000009c190d7220 */ /* 0x021fe20000400000 */
[----:B------:R-:W-:Y:S01]  /*5660*/  ISETP.GT.AND P1, PT, R0, RZ, P0 ;  /* 0x000000ff0000720c */ /* 0x000fe20000724270 */
[----:B------:R-:W-:Y:S02]  /*5670*/  BSSY B1, `(.L_x_208) ;  /* 0x0000005000017945 */ /* 0x000fe40003800000 */
[----:B------:R-:W-:-:S05]  /*5680*/  FFMA R13, R112, R155, R13 ;  /* 0x0000009b700d7223 */ /* 0x000fca000000000d */
[----:B------:R0:W-:Y:S05]  /*5690*/  @P3 STG.E desc[UR36][R4.64+0x2c0], R13 ;  /* 0x0002c00d04003986 */ /* 0x0001ea000c101924 */
[----:B------:R-:W-:Y:S05]  /*56a0*/  @!P1 BRA `(.L_x_209) ;  /* 0x0000000000049947 */ /* 0x000fea0003800000 */
[----:B------:R0:W5:Y:S02]  /*56b0*/  LDG.E.LTC128B R25, desc[UR36][R6.64+0x2c4] ;  /* 0x0002c42406197981 */ /* 0x000164000c1e1920 */
.L_x_209:
[----:B------:R-:W-:Y:S05]  /*56c0*/  BSYNC B1 ;  /* 0x0000000000017941 */ /* 0x000fea0003800000 */
.L_x_208:
[----:B-----5:R-:W-:Y:S01]  /*56d0*/  FMUL R12, R25, R156 ;  /* 0x0000009c190c7220 */ /* 0x020fe20000400000 */
[----:B------:R-:W-:Y:S01]  /*56e0*/  ISETP.GT.AND P2, PT, R0, 0x8, P2 ;  /* 0x000000080000780c */ /* 0x000fe20001744270 */
[----:B------:R-:W-:Y:S02]  /*56f0*/  BSSY B1, `(.L_x_210) ;  /* 0x0000005000017945 */ /* 0x000fe40003800000 */
[----:B------:R-:W-:-:S05]  /*5700*/  FFMA R113, R113, R155, R12 ;  /* 0x0000009b71717223 */ /* 0x000fca000000000c */
[----:B------:R0:W-:Y:S05]  /*5710*/  @P1 STG.E desc[UR36][R4.64+0x2c4], R113 ;  /* 0x0002c47104001986 */ /* 0x0001ea000c101924 */
[----:B------:R-:W-:Y:S05]  /*5720*/  @!P2 BRA `(.L_x_211) ;  /* 0x000000000004a947 */ /* 0x000fea0003800000 */
[----:B------:R0:W5:Y:S02]  /*5730*/  LDG.E.LTC128B R25, desc[UR36][R8.64+0x2c0] ;  /* 0x0002c02408197981 */ /* 0x000164000c1e1920 */
.L_x_211:
[----:B------:R-:W-:Y:S05]  /*5740*/  BSYNC B1 ;  /* 0x0000000000017941 */ /* 0x000fea0003800000 */
.L_x_210:
        /* <DEDUP_REMOVED lines=8> */
.L_x_213:
[----:B------:R-:W-:Y:S05]  /*57d0*/  BSYNC B1 ;  /* 0x0000000000017941 */ /* 0x000fea0003800000 */
.L_x_212:
        /* <DEDUP_REMOVED lines=8> */
.L_x_215:
[----:B------:R-:W-:Y:S05]  /*5860*/  BSYNC B1 ;  /* 0x0000000000017941 */ /* 0x000fea0003800000 */
.L_x_214:
[----:B0----5:R-:W-:Y:S01]  /*5870*/  FMUL R13, R25, R156 ;  /* 0x0000009c190d7220 */ /* 0x021fe20000400000 */
[----:B------:R-:W-:Y:S01]  /*5880*/  ISETP.GT.AND P0, PT, R0, RZ, P2 ;  /* 0x000000ff0000720c */ /* 0x000fe20001704270 */
[----:B------:R-:W-:Y:S02]  /*5890*/  BSSY B1, `(.L_x_216) ;  /* 0x0000005000017945 */ /* 0x000fe40003800000 */
[----:B------:R-:W-:-:S05]  /*58a0*/  FFMA R13, R116, R155, R13 ;  /* 0x0000009b740d7223 */ /* 0x000fca000000000d */
[----:B------:R0:W-:Y:S05]  /*58b0*/  @P3 STG.E desc[UR36][R4.64+0x2e0], R13 ;  /* 0x0002e00d04003986 */ /* 0x0001ea000c101924 */
[----:B------:R-:W-:Y:S05]  /*58c0*/  @!P0 BRA `(.L_x_217) ;  /* 0x0000000000048947 */ /* 0x000fea0003800000 */
[----:B------:R0:W5:Y:S02]  /*58d0*/  LDG.E.LTC128B R25, desc[UR36][R6.64+0x2e4] ;  /* 0x0002e42406197981 */ /* 0x000164000c1e1920 */
.L_x_217:
[----:B------:R-:W-:Y:S05]  /*58e0*/  BSYNC B1 ;  /* 0x0000000000017941 */ /* 0x000fea0003800000 */
.L_x_216:
[----:B-----5:R-:W-:Y:S01]  /*58f0*/  FMUL R12, R25, R156 ;  /* 0x0000009c190c7220 */ /* 0x020fe20000400000 */
[----:B------:R-:W-:Y:S01]  /*5900*/  ISETP.GT.AND P1, PT, R0, 0x8, P1 ;  /* 0x000000080000780c */ /* 0x000fe20000f24270 */
[----:B------:R-:W-:Y:S02]  /*5910*/  BSSY B1, `(.L_x_218) ;  /* 0x0000005000017945 */ /* 0x000fe40003800000 */
[----:B------:R-:W-:-:S05]  /*5920*/  FFMA R117, R117, R155, R12 ;  /* 0x0000009b75757223 */ /* 0x000fca000000000c */
[----:B------:R0:W-:Y:S05]  /*5930*/  @P0 STG.E desc[UR36][R4.64+0x2e4], R117 ;  /* 0x0002e47504000986 */ /* 0x0001ea000c101924 */
[----:B------:R-:W-:Y:S05]  /*5940*/  @!P1 BRA `(.L_x_219) ;  /* 0x0000000000049947 */ /* 0x000fea0003800000 */
[----:B------:R0:W5:Y:S02]  /*5950*/  LDG.E.LTC128B R25, desc[UR36][R8.64+0x2e0] ;  /* 0x0002e02408197981 */ /* 0x000164000c1e1920 */
.L_x_219:
[----:B------:R-:W-:Y:S05]  /*5960*/  BSYNC B1 ;  /* 0x0000000000017941 */ /* 0x000fea0003800000 */
.L_x_218:
        /* <DEDUP_REMOVED lines=8> */
.L_x_221:
[----:B------:R-:W-:Y:S05]  /*59f0*/  BSYNC B1 ;  /* 0x0000000000017941 */ /* 0x000fea0003800000 */
.L_x_220:
        /* <DEDUP_REMOVED lines=8> */
.L_x_223:
[----:B------:R-:W-:Y:S05]  /*5a80*/  BSYNC B1 ;  /* 0x0000000000017941 */ /* 0x000fea0003800000 */
.L_x_222:
[----:B0----5:R-:W-:Y:S01]  /*5a90*/  FMUL R13, R25, R156 ;  /* 0x0000009c190d7220 */ /* 0x021fe20000400000 */
[----:B------:R-:W-:Y:S01]  /*5aa0*/  ISETP.GT.AND P2, PT, R0, RZ, P1 ;  /* 0x000000ff0000720c */ /* 0x000fe20000f44270 */
[----:B------:R-:W-:Y:S02]  /*5ab0*/  BSSY B1, `(.L_x_224) ;  /* 0x0000005000017945 */ /* 0x000fe40003800000 */
[----:B------:R-:W-:-:S05]  /*5ac0*/  FFMA R13, R120, R155, R13 ;  /* 0x0000009b780d7223 */ /* 0x000fca000000000d */
[----:B------:R0:W-:Y:S05]  /*5ad0*/  @P3 STG.E desc[UR36][R4.64+0x300], R13 ;  /* 0x0003000d04003986 */ /* 0x0001ea000c101924 */
[----:B------:R-:W-:Y:S05]  /*5ae0*/  @!P2 BRA `(.L_x_225) ;  /* 0x000000000004a947 */ /* 0x000fea0003800000 */
[----:B------:R0:W5:Y:S02]  /*5af0*/  LDG.E.LTC128B R25, desc[UR36][R6.64+0x304] ;  /* 0x0003042406197981 */ /* 0x000164000c1e1920 */
.L_x_225:
[----:B------:R-:W-:Y:S05]  /*5b00*/  BSYNC B1 ;  /* 0x0000000000017941 */ /* 0x000fea0003800000 */
.L_x_224:
[----:B-----5:R-:W-:Y:S01]  /*5b10*/  FMUL R12, R25, R156 ;  /* 0x0000009c190c7220 */ /* 0x020fe20000400000 */
[----:B------:R-:W-:Y:S01]  /*5b20*/  ISETP.GT.AND P0, PT, R0, 0x8, P0 ;  /* 0x000000080000780c */ /* 0x000fe20000704270 */
[----:B------:R-:W-:Y:S02]  /*5b30*/  BSSY B1, `(.L_x_226) ;  /* 0x0000005000017945 */ /* 0x000fe40003800000 */
[----:B------:R-:W-:-:S05]  /*5b40*/  FFMA R121, R121, R155, R12 ;  /* 0x0000009b79797223 */ /* 0x000fca000000000c */
[----:B------:R0:W-:Y:S05]  /*5b50*/  @P2 STG.E desc[UR36][R4.64+0x304], R121 ;  /* 0x0003047904002986 */ /* 0x0001ea000c101924 */
[----:B------:R-:W-:Y:S05]  /*5b60*/  @!P0 BRA `(.L_x_227) ;  /* 0x0000000000048947 */ /* 0x000fea0003800000 */
[----:B------:R0:W5:Y:S02]  /*5b70*/  LDG.E.LTC128B R25, desc[UR36][R8.64+0x300] ;  /* 0x0003002408197981 */ /* 0x000164000c1e1920 */
.L_x_227:
[----:B------:R-:W-:Y:S05]  /*5b80*/  BSYNC B1 ;  /* 0x0000000000017941 */ /* 0x000fea0003800000 */
.L_x_226:
        /* <DEDUP_REMOVED lines=8> */
.L_x_229:
[----:B------:R-:W-:Y:S05]  /*5c10*/  BSYNC B1 ;  /* 0x0000000000017941 */ /* 0x000fea0003800000 */
.L_x_228:
        /* <DEDUP_REMOVED lines=8> */
.L_x_231:
[----:B------:R-:W-:Y:S05]  /*5ca0*/  BSYNC B1 ;  /* 0x0000000000017941 */ /* 0x000fea0003800000 */
.L_x_230:
[----:B0----5:R-:W-:Y:S01]  /*5cb0*/  FMUL R13, R25, R156 ;  /* 0x0000009c190d7220 */ /* 0x021fe20000400000 */
[----:B------:R-:W-:Y:S01]  /*5cc0*/  ISETP.GT.AND P1, PT, R0, RZ, P0 ;  /* 0x000000ff0000720c */ /* 0x000fe20000724270 */
[----:B------:R-:W-:Y:S02]  /*5cd0*/  BSSY B1, `(.L_x_232) ;  /* 0x0000005000017945 */ /* 0x000fe40003800000 */
[----:B------:R-:W-:-:S05]  /*5ce0*/  FFMA R13, R124, R155, R13 ;  /* 0x0000009b7c0d7223 */ /* 0x000fca000000000d */
[----:B------:R0:W-:Y:S05]  /*5cf0*/  @P3 STG.E desc[UR36][R4.64+0x320], R13 ;  /* 0x0003200d04003986 */ /* 0x0001ea000c101924 */
[----:B------:R-:W-:Y:S05]  /*5d00*/  @!P1 BRA `(.L_x_233) ;  /* 0x0000000000049947 */ /* 0x000fea0003800000 */
[----:B------:R0:W5:Y:S02]  /*5d10*/  LDG.E.LTC128B R25, desc[UR36][R6.64+0x324] ;  /* 0x0003242406197981 */ /* 0x000164000c1e1920 */
.L_x_233:
[----:B------:R-:W-:Y:S05]  /*5d20*/  BSYNC B1 ;  /* 0x0000000000017941 */ /* 0x000fea0003800000 */
.L_x_232:
[----:B-----5:R-:W-:Y:S01]  /*5d30*/  FMUL R12, R25, R156 ;  /* 0x0000009c190c7220 */ /* 0x020fe20000400000 */
[----:B------:R-:W-:Y:S01]  /*5d40*/  ISETP.GT.AND P2, PT, R0, 0x8, P2 ;  /* 0x000000080000780c */ /* 0x000fe20001744270 */
[----:B------:R-:W-:Y:S02]  /*5d50*/  BSSY B1, `(.L_x_234) ;  /* 0x0000005000017945 */ /* 0x000fe40003800000 */
[----:B------:R-:W-:-:S05]  /*5d60*/  FFMA R125, R125, R155, R12 ;  /* 0x0000009b7d7d7223 */ /* 0x000fca000000000c */
[----:B------:R0:W-:Y:S05]  /*5d70*/  @P1 STG.E desc[UR36][R4.64+0x324], R125 ;  /* 0x0003247d04001986 */ /* 0x0001ea000c101924 */
[----:B------:R-:W-:Y:S05]  /*5d80*/  @!P2 BRA `(.L_x_235) ;  /* 0x000000000004a947 */ /* 0x000fea0003800000 */
[----:B------:R0:W5:Y:S02]  /*5d90*/  LDG.E.LTC128B R25, desc[UR36][R8.64+0x320] ;  /* 0x0003202408197981 */ /* 0x000164000c1e1920 */
.L_x_235:
[----:B------:R-:W-:Y:S05]  /*5da0*/  BSYNC B1 ;  /* 0x0000000000017941 */ /* 0x000fea0003800000 */
.L_x_234:
        /* <DEDUP_REMOVED lines=8> */
.L_x_237:
[----:B------:R-:W-:Y:S05]  /*5e30*/  BSYNC B1 ;  /* 0x0000000000017941 */ /* 0x000fea0003800000 */
.L_x_236:
        /* <DEDUP_REMOVED lines=8> */
.L_x_239:
[----:B------:R-:W-:Y:S05]  /*5ec0*/  BSYNC B1 ;  /* 0x0000000000017941 */ /* 0x000fea0003800000 */
.L_x_238:
[----:B0----5:R-:W-:Y:S01]  /*5ed0*/  FMUL R13, R25, R156 ;  /* 0x0000009c190d7220 */ /* 0x021fe20000400000 */
[----:B------:R-:W-:Y:S01]  /*5ee0*/  ISETP.GT.AND P0, PT, R0, RZ, P2 ;  /* 0x000000ff0000720c */ /* 0x000fe20001704270 */
[----:B------:R-:W-:Y:S02]  /*5ef0*/  BSSY B1, `(.L_x_240) ;  /* 0x0000005000017945 */ /* 0x000fe40003800000 */
[----:B------:R-:W-:-:S05]  /*5f00*/  FFMA R13, R128, R155, R13 ;  /* 0x0000009b800d7223 */ /* 0x000fca000000000d */
[----:B------:R0:W-:Y:S05]  /*5f10*/  @P3 STG.E desc[UR36][R4.64+0x340], R13 ;  /* 0x0003400d04003986 */ /* 0x0001ea000c101924 */
[----:B------:R-:W-:Y:S05]  /*5f20*/  @!P0 BRA `(.L_x_241) ;  /* 0x0000000000048947 */ /* 0x000fea0003800000 */
[----:B------:R0:W5:Y:S02]  /*5f30*/  LDG.E.LTC128B R25, desc[UR36][R6.64+0x344] ;  /* 0x0003442406197981 */ /* 0x000164000c1e1920 */
.L_x_241:
[----:B------:R-:W-:Y:S05]  /*5f40*/  BSYNC B1 ;  /* 0x0000000000017941 */ /* 0x000fea0003800000 */
.L_x_240:
[----:B-----5:R-:W-:Y:S01]  /*5f50*/  FMUL R12, R25, R156 ;  /* 0x0000009c190c7220 */ /* 0x020fe20000400000 */
[----:B------:R-:W-:Y:S01]  /*5f60*/  ISETP.GT.AND P1, PT, R0, 0x8, P1 ;  /* 0x000000080000780c */ /* 0x000fe20000f24270 */
[----:B------:R-:W-:Y:S02]  /*5f70*/  BSSY B1, `(.L_x_242) ;  /* 0x0000005000017945 */ /* 0x000fe40003800000 */
[----:B------:R-:W-:-:S05]  /*5f80*/  FFMA R129, R129, R155, R12 ;  /* 0x0000009b81817223 */ /* 0x000fca000000000c */
[----:B------:R0:W-:Y:S05]  /*5f90*/  @P0 STG.E desc[UR36][R4.64+0x344], R129 ;  /* 0x0003448104000986 */ /* 0x0001ea000c101924 */
[----:B------:R-:W-:Y:S05]  /*5fa0*/  @!P1 BRA `(.L_x_243) ;  /* 0x0000000000049947 */ /* 0x000fea0003800000 */
[----:B------:R0:W5:Y:S02]  /*5fb0*/  LDG.E.LTC128B R25, desc[UR36][R8.64+0x340] ;  /* 0x0003402408197981 */ /* 0x000164000c1e1920 */
.L_x_243:
[----:B------:R-:W-:Y:S05]  /*5fc0*/  BSYNC B1 ;  /* 0x0000000000017941 */ /* 0x000fea0003800000 */
.L_x_242:
        /* <DEDUP_REMOVED lines=8> */
.L_x_245:
[----:B------:R-:W-:Y:S05]  /*6050*/  BSYNC B1 ;  /* 0x0000000000017941 */ /* 0x000fea0003800000 */
.L_x_244:
        /* <DEDUP_REMOVED lines=8> */
.L_x_247:
[----:B------:R-:W-:Y:S05]  /*60e0*/  BSYNC B1 ;  /* 0x0000000000017941 */ /* 0x000fea0003800000 */
.L_x_246:
[----:B0----5:R-:W-:Y:S01]  /*60f0*/  FMUL R13, R25, R156 ;  /* 0x0000009c190d7220 */ /* 0x021fe20000400000 */
[----:B------:R-:W-:Y:S01]  /*6100*/  ISETP.GT.AND P2, PT, R0, RZ, P1 ;  /* 0x000000ff0000720c */ /* 0x000fe20000f44270 */
[----:B------:R-:W-:Y:S02]  /*6110*/  BSSY B1, `(.L_x_248) ;  /* 0x0000005000017945 */ /* 0x000fe40003800000 */
[----:B------:R-:W-:-:S05]  /*6120*/  FFMA R13, R132, R155, R13 ;  /* 0x0000009b840d7223 */ /* 0x000fca000000000d */
[----:B------:R0:W-:Y:S05]  /*6130*/  @P3 STG.E desc[UR36][R4.64+0x360], R13 ;  /* 0x0003600d04003986 */ /* 0x0001ea000c101924 */
[----:B------:R-:W-:Y:S05]  /*6140*/  @!P2 BRA `(.L_x_249) ;  /* 0x000000000004a947 */ /* 0x000fea0003800000 */
[----:B------:R0:W5:Y:S02]  /*6150*/  LDG.E.LTC128B R25, desc[UR36][R6.64+0x364] ;  /* 0x0003642406197981 */ /* 0x000164000c1e1920 */
.L_x_249:
[----:B------:R-:W-:Y:S05]  /*6160*/  BSYNC B1 ;  /* 0x0000000000017941 */ /* 0x000fea0003800000 */
.L_x_248:
[----:B-----5:R-:W-:Y:S01]  /*6170*/  FMUL R12, R25, R156 ;  /* 0x0000009c190c7220 */ /* 0x020fe20000400000 */
[----:B------:R-:W-:Y:S01]  /*6180*/  ISETP.GT.AND P0, PT, R0, 0x8, P0 ;  /* 0x000000080000780c */ /* 0x000fe20000704270 */
[----:B------:R-:W-:Y:S02]  /*6190*/  BSSY B1, `(.L_x_250) ;  /* 0x0000005000017945 */ /* 0x000fe40003800000 */
[----:B------:R-:W-:-:S05]  /*61a0*/  FFMA R133, R133, R155, R12 ;  /* 0x0000009b85857223 */ /* 0x000fca000000000c */
[----:B------:R0:W-:Y:S05]  /*61b0*/  @P2 STG.E desc[UR36][R4.64+0x364], R133 ;  /* 0x0003648504002986 */ /* 0x0001ea000c101924 */
[----:B------:R-:W-:Y:S05]  /*61c0*/  @!P0 BRA `(.L_x_251) ;  /* 0x0000000000048947 */ /* 0x000fea0003800000 */
[----:B------:R0:W5:Y:S02]  /*61d0*/  LDG.E.LTC128B R25, desc[UR36][R8.64+0x360] ;  /* 0x0003602408197981 */ /* 0x000164000c1e1920 */
.L_x_251:
[----:B------:R-:W-:Y:S05]  /*61e0*/  BSYNC B1 ;  /* 0x0000000000017941 */ /* 0x000fea0003800000 */
.L_x_250:
        /* <DEDUP_REMOVED lines=8> */
.L_x_253:
[----:B------:R-:W-:Y:S05]  /*6270*/  BSYNC B1 ;  /* 0x0000000000017941 */ /* 0x000fea0003800000 */
.L_x_252:
        /* <DEDUP_REMOVED lines=8> */
.L_x_255:
[----:B------:R-:W-:Y:S05]  /*6300*/  BSYNC B1 ;  /* 0x0000000000017941 */ /* 0x000fea0003800000 */
.L_x_254:
[----:B0----5:R-:W-:Y:S01]  /*6310*/  FMUL R13, R25, R156 ;  /* 0x0000009c190d7220 */ /* 0x021fe20000400000 */
[----:B------:R-:W-:Y:S01]  /*6320*/  ISETP.GT.AND P1, PT, R0, RZ, P0 ;  /* 0x000000ff0000720c */ /* 0x000fe20000724270 */
[----:B------:R-:W-:Y:S02]  /*6330*/  BSSY B1, `(.L_x_256) ;  /* 0x0000005000017945 */ /* 0x000fe40003800000 */
[----:B------:R-:W-:-:S05]  /*6340*/  FFMA R13, R136, R155, R13 ;  /* 0x0000009b880d7223 */ /* 0x000fca000000000d */
[----:B------:R0:W-:Y:S05]  /*6350*/  @P3 STG.E desc[UR36][R4.64+0x380], R13 ;  /* 0x0003800d04003986 */ /* 0x0001ea000c101924 */
[----:B------:R-:W-:Y:S05]  /*6360*/  @!P1 BRA `(.L_x_257) ;  /* 0x0000000000049947 */ /* 0x000fea0003800000 */
[----:B------:R0:W5:Y:S02]  /*6370*/  LDG.E.LTC128B R25, desc[UR36][R6.64+0x384] ;  /* 0x0003842406197981 */ /* 0x000164000c1e1920 */
.L_x_257:
[----:B------:R-:W-:Y:S05]  /*6380*/  BSYNC B1 ;  /* 0x0000000000017941 */ /* 0x000fea0003800000 */
.L_x_256:
[----:B-----5:R-:W-:Y:S01]  /*6390*/  FMUL R12, R25, R156 ;  /* 0x0000009c190c7220 */ /* 0x020fe20000400000 */
[----:B------:R-:W-:Y:S01]  /*63a0*/  ISETP.GT.AND P2, PT, R0, 0x8, P2 ;  /* 0x000000080000780c */ /* 0x000fe20001744270 */
[----:B------:R-:W-:Y:S02]  /*63b0*/  BSSY B1, `(.L_x_258) ;  /* 0x0000005000017945 */ /* 0x000fe40003800000 */
[----:B------:R-:W-:-:S05]  /*63c0*/  FFMA R137, R137, R155, R12 ;  /* 0x0000009b89897223 */ /* 0x000fca000000000c */
[----:B------:R0:W-:Y:S05]  /*63d0*/  @P1 STG.E desc[UR36][R4.64+0x384], R137 ;  /* 0x0003848904001986 */ /* 0x0001ea000c101924 */
[----:B------:R-:W-:Y:S05]  /*63e0*/  @!P2 BRA `(.L_x_259) ;  /* 0x000000000004a947 */ /* 0x000fea0003800000 */
[----:B------:R0:W5:Y:S02]  /*63f0*/  LDG.E.LTC128B R25, desc[UR36][R8.64+0x380] ;  /* 0x0003802408197981 */ /* 0x000164000c1e1920 */
.L_x_259:
[----:B------:R-:W-:Y:S05]  /*6400*/  BSYNC B1 ;  /* 0x0000000000017941 */ /* 0x000fea0003800000 */
.L_x_258:
        /* <DEDUP_REMOVED lines=8> */
.L_x_261:
[----:B------:R-:W-:Y:S05]  /*6490*/  BSYNC B1 ;  /* 0x0000000000017941 */ /* 0x000fea0003800000 */
.L_x_260:
        /* <DEDUP_REMOVED lines=8> */
.L_x_263:
[----:B------:R-:W-:Y:S05]  /*6520*/  BSYNC B1 ;  /* 0x0000000000017941 */ /* 0x000fea0003800000 */
.L_x_262:
[----:B0----5:R-:W-:Y:S01]  /*6530*/  FMUL R13, R25, R156 ;  /* 0x0000009c190d7220 */ /* 0x021fe20000400000 */
[----:B------:R-:W-:Y:S01]  /*6540*/  ISETP.GT.AND P0, PT, R0, RZ, P2 ;  /* 0x000000ff0000720c */ /* 0x000fe20001704270 */
[----:B------:R-:W-:Y:S02]  /*6550*/  BSSY B1, `(.L_x_264) ;  /* 0x0000005000017945 */ /* 0x000fe40003800000 */
[----:B------:R-:W-:-:S05]  /*6560*/  FFMA R13, R140, R155, R13 ;  /* 0x0000009b8c0d7223 */ /* 0x000fca000000000d */
[----:B------:R0:W-:Y:S05]  /*6570*/  @P3 STG.E desc[UR36][R4.64+0x3a0], R13 ;  /* 0x0003a00d04003986 */ /* 0x0001ea000c101924 */
[----:B------:R-:W-:Y:S05]  /*6580*/  @!P0 BRA `(.L_x_265) ;  /* 0x0000000000048947 */ /* 0x000fea0003800000 */
[----:B------:R0:W5:Y:S02]  /*6590*/  LDG.E.LTC128B R25, desc[UR36][R6.64+0x3a4] ;  /* 0x0003a42406197981 */ /* 0x000164000c1e1920 */
.L_x_265:
[----:B------:R-:W-:Y:S05]  /*65a0*/  BSYNC B1 ;  /* 0x0000000000017941 */ /* 0x000fea0003800000 */
.L_x_264:
[----:B-----5:R-:W-:Y:S01]  /*65b0*/  FMUL R12, R25, R156 ;  /* 0x0000009c190c7220 */ /* 0x020fe20000400000 */
[----:B------:R-:W-:Y:S01]  /*65c0*/  ISETP.GT.AND P1, PT, R0, 0x8, P1 ;  /* 0x000000080000780c */ /* 0x000fe20000f24270 */
[----:B------:R-:W-:Y:S02]  /*65d0*/  BSSY B1, `(.L_x_266) ;  /* 0x0000005000017945 */ /* 0x000fe40003800000 */
[----:B------:R-:W-:-:S05]  /*65e0*/  FFMA R141, R141, R155, R12 ;  /* 0x0000009b8d8d7223 */ /* 0x000fca000000000c */
[----:B------:R0:W-:Y:S05]  /*65f0*/  @P0 STG.E desc[UR36][R4.64+0x3a4], R141 ;  /* 0x0003a48d04000986 */ /* 0x0001ea000c101924 */
[----:B------:R-:W-:Y:S05]  /*6600*/  @!P1 BRA `(.L_x_267) ;  /* 0x0000000000049947 */ /* 0x000fea0003800000 */
[----:B------:R0:W5:Y:S02]  /*6610*/  LDG.E.LTC128B R25, desc[UR36][R8.64+0x3a0] ;  /* 0x0003a02408197981 */ /* 0x000164000c1e1920 */
.L_x_267:
[----:B------:R-:W-:Y:S05]  /*6620*/  BSYNC B1 ;  /* 0x0000000000017941 */ /* 0x000fea0003800000 */
.L_x_266:
        /* <DEDUP_REMOVED lines=8> */
.L_x_269:
[----:B------:R-:W-:Y:S05]  /*66b0*/  BSYNC B1 ;  /* 0x0000000000017941 */ /* 0x000fea0003800000 */
.L_x_268:
        /* <DEDUP_REMOVED lines=8> */
.L_x_271:
[----:B------:R-:W-:Y:S05]  /*6740*/  BSYNC B1 ;  /* 0x0000000000017941 */ /* 0x000fea0003800000 */
.L_x_270:
[----:B0----5:R-:W-:Y:S01]  /*6750*/  FMUL R13, R25, R156 ;  /* 0x0000009c190d7220 */ /* 0x021fe20000400000 */
[----:B------:R-:W-:Y:S01]  /*6760*/  ISETP.GT.AND P2, PT, R0, RZ, P1 ;  /* 0x000000ff0000720c */ /* 0x000fe20000f44270 */
[----:B------:R-:W-:Y:S02]  /*6770*/  BSSY B1, `(.L_x_272) ;  /* 0x0000005000017945 */ /* 0x000fe40003800000 */
[----:B------:R-:W-:-:S05]  /*6780*/  FFMA R13, R144, R155, R13 ;  /* 0x0000009b900d7223 */ /* 0x000fca000000000d */
[----:B------:R0:W-:Y:S05]  /*6790*/  @P3 STG.E desc[UR36][R4.64+0x3c0], R13 ;  /* 0x0003c00d04003986 */ /* 0x0001ea000c101924 */
[----:B------:R-:W-:Y:S05]  /*67a0*/  @!P2 BRA `(.L_x_273) ;  /* 0x000000000004a947 */ /* 0x000fea0003800000 */
[----:B------:R0:W5:Y:S02]  /*67b0*/  LDG.E.LTC128B R25, desc[UR36][R6.64+0x3c4] ;  /* 0x0003c42406197981 */ /* 0x000164000c1e1920 */
.L_x_273:
[----:B------:R-:W-:Y:S05]  /*67c0*/  BSYNC B1 ;  /* 0x0000000000017941 */ /* 0x000fea0003800000 */
.L_x_272:
[----:B-----5:R-:W-:Y:S01]  /*67d0*/  FMUL R12, R25, R156 ;  /* 0x0000009c190c7220 */ /* 0x020fe20000400000 */
[----:B------:R-:W-:Y:S01]  /*67e0*/  ISETP.GT.AND P0, PT, R0, 0x8, P0 ;  /* 0x000000080000780c */ /* 0x000fe20000704270 */
[----:B------:R-:W-:Y:S02]  /*67f0*/  BSSY B1, `(.L_x_274) ;  /* 0x0000005000017945 */ /* 0x000fe40003800000 */
[----:B------:R-:W-:-:S05]  /*6800*/  FFMA R145, R145, R155, R12 ;  /* 0x0000009b91917223 */ /* 0x000fca000000000c */
[----:B------:R0:W-:Y:S05]  /*6810*/  @P2 STG.E desc[UR36][R4.64+0x3c4], R145 ;  /* 0x0003c49104002986 */ /* 0x0001ea000c101924 */
[----:B------:R-:W-:Y:S05]  /*6820*/  @!P0 BRA `(.L_x_275) ;  /* 0x0000000000048947 */ /* 0x000fea0003800000 */
[----:B------:R0:W5:Y:S02]  /*6830*/  LDG.E.LTC128B R25, desc[UR36][R8.64+0x3c0] ;  /* 0x0003c02408197981 */ /* 0x000164000c1e1920 */
.L_x_275:
[----:B------:R-:W-:Y:S05]  /*6840*/  BSYNC B1 ;  /* 0x0000000000017941 */ /* 0x000fea0003800000 */
.L_x_274:
        /* <DEDUP_REMOVED lines=8> */
.L_x_277:
[----:B------:R-:W-:Y:S05]  /*68d0*/  BSYNC B1 ;  /* 0x0000000000017941 */ /* 0x000fea0003800000 */
.L_x_276:
        /* <DEDUP_REMOVED lines=8> */
.L_x_279:
[----:B------:R-:W-:Y:S05]  /*6960*/  BSYNC B1 ;  /* 0x0000000000017941 */ /* 0x000fea0003800000 */
.L_x_278:
[----:B-----5:R-:W-:Y:S01]  /*6970*/  FMUL R3, R25, R156 ;  /* 0x0000009c19037220 */ /* 0x020fe20000400000 */
[----:B------:R-:W-:Y:S01]  /*6980*/  ISETP.GT.AND P1, PT, R0, RZ, P0 ;  /* 0x000000ff0000720c */ /* 0x000fe20000724270 */
[----:B------:R-:W-:Y:S02]  /*6990*/  BSSY B1, `(.L_x_280) ;  /* 0x0000005000017945 */ /* 0x000fe40003800000 */
[----:B------:R-:W-:-:S05]  /*69a0*/  FFMA R3, R148, R155, R3 ;  /* 0x0000009b94037223 */ /* 0x000fca0000000003 */
[----:B------:R0:W-:Y:S05]  /*69b0*/  @P3 STG.E desc[UR36][R4.64+0x3e0], R3 ;  /* 0x0003e00304003986 */ /* 0x0001ea000c101924 */
[----:B------:R-:W-:Y:S05]  /*69c0*/  @!P1 BRA `(.L_x_281) ;  /* 0x0000000000049947 */ /* 0x000fea0003800000 */
[----:B------:R0:W5:Y:S02]  /*69d0*/  LDG.E.LTC128B R25, desc[UR36][R6.64+0x3e4] ;  /* 0x0003e42406197981 */ /* 0x000164000c1e1920 */
.L_x_281:
[----:B------:R-:W-:Y:S05]  /*69e0*/  BSYNC B1 ;  /* 0x0000000000017941 */ /* 0x000fea0003800000 */
.L_x_280:
[----:B0---45:R-:W-:Y:S01]  /*69f0*/  FMUL R6, R25, R156 ;  /* 0x0000009c19067220 */ /* 0x031fe20000400000 */
[----:B------:R-:W-:Y:S01]  /*6a00*/  ISETP.GT.AND P2, PT, R0, 0x8, P2 ;  /* 0x000000080000780c */ /* 0x000fe20001744270 */
[----:B------:R-:W-:Y:S02]  /*6a10*/  BSSY B1, `(.L_x_282) ;  /* 0x0000005000017945 */ /* 0x000fe40003800000 */
[----:B------:R-:W-:-:S05]  /*6a20*/  FFMA R149, R149, R155, R6 ;  /* 0x0000009b95957223 */ /* 0x000fca0000000006 */
[----:B------:R0:W-:Y:S05]  /*6a30*/  @P1 STG.E desc[UR36][R4.64+0x3e4], R149 ;  /* 0x0003e49504001986 */ /* 0x0001ea000c101924 */
[----:B------:R-:W-:Y:S05]  /*6a40*/  @!P2 BRA `(.L_x_283) ;  /* 0x000000000004a947 */ /* 0x000fea0003800000 */
[----:B------:R4:W5:Y:S02]  /*6a50*/  LDG.E.LTC128B R25, desc[UR36][R8.64+0x3e0] ;  /* 0x0003e02408197981 */ /* 0x000964000c1e1920 */
.L_x_283:
[----:B------:R-:W-:Y:S05]  /*6a60*/  BSYNC B1 ;  /* 0x0000000000017941 */ /* 0x000fea0003800000 */
.L_x_282:
[----:B-----5:R-:W-:Y:S01]  /*6a70*/  FMUL R3, R25, R156 ;  /* 0x0000009c19037220 */ /* 0x020fe20000400000 */
[----:B01----:R-:W-:Y:S01]  /*6a80*/  @P2 IMAD.MOV.U32 R4, RZ, RZ, R10 ;  /* 0x000000ffff042224 */ /* 0x003fe200078e000a */
[----:B------:R-:W-:Y:S01]  /*6a90*/  ISETP.GT.AND P0, PT, R0, 0x8, P0 ;  /* 0x000000080000780c */ /* 0x000fe20000704270 */
[----:B------:R-:W-:Y:S02]  /*6aa0*/  @P2 IMAD.MOV.U32 R5, RZ, RZ, R11 ;  /* 0x000000ffff052224 */ /* 0x000fe400078e000b */
[----:B------:R-:W-:Y:S01]  /*6ab0*/  FFMA R3, R150, R155, R3 ;  /* 0x0000009b96037223 */ /* 0x000fe20000000003 */
[----:B------:R-:W-:Y:S04]  /*6ac0*/  BSSY B1, `(.L_x_284) ;  /* 0x0000004000017945 */ /* 0x000fe80003800000 */
[----:B------:R0:W-:Y:S05]  /*6ad0*/  @P2 STG.E desc[UR36][R4.64+0x3e0], R3 ;  /* 0x0003e00304002986 */ /* 0x0001ea000c101924 */
[----:B------:R-:W-:Y:S05]  /*6ae0*/  @!P0 BRA `(.L_x_285) ;  /* 0x0000000000048947 */ /* 0x000fea0003800000 */
[----:B------:R1:W5:Y:S02]  /*6af0*/  LDG.E.LTC128B R25, desc[UR36][R8.64+0x3e4] ;  /* 0x0003e42408197981 */ /* 0x000364000c1e1920 */
.L_x_285:
[----:B------:R-:W-:Y:S05]  /*6b00*/  BSYNC B1 ;  /* 0x0000000000017941 */ /* 0x000fea0003800000 */
.L_x_284:
[----:B-----5:R-:W-:-:S04]  /*6b10*/  FMUL R0, R25, R156 ;  /* 0x0000009c19007220 */ /* 0x020fc80000400000 */
[----:B------:R-:W-:Y:S01]  /*6b20*/  FFMA R151, R151, R155, R0 ;  /* 0x0000009b97977223 */ /* 0x000fe20000000000 */
[----:B------:R-:W-:Y:S06]  /*6b30*/  @!P0 BRA `(.L_x_286) ;  /* 0x0000001c00208947 */ /* 0x000fec0003800000 */
[----:B------:R0:W-:Y:S01]  /*6b40*/  STG.E desc[UR36][R10.64+0x3e4], R151 ;  /* 0x0003e4970a007986 */ /* 0x0001e2000c101924 */
[----:B------:R-:W-:Y:S05]  /*6b50*/  BRA `(.L_x_286) ;  /* 0x0000001c00187947 */ /* 0x000fea0003800000 */
.L_x_33:
[----:B------:R-:W-:Y:S01]  /*6b60*/  ISETP.GT.AND P3, PT, R3, 0x1, PT ;  /* 0x000000010300780c */ /* 0x000fe20003f64270 */
[----:B------:R-:W-:Y:S01]  /*6b70*/  ULDC.64 UR4, c[0x0][0x5c0] ;  /* 0x0001700000047ab9 */ /* 0x000fe20000000a00 */
[-C--:B------:R-:W-:Y:S01]  /*6b80*/  FMUL R9, R24, R155.reuse ;  /* 0x0000009b18097220 */ /* 0x080fe20000400000 */
[----:B------:R-:W-:Y:S01]  /*6b90*/  LEA R4, P1, R162, UR4, 0x2 ;  /* 0x00000004a2047c11 */ /* 0x000fe2000f8210ff */
[-C--:B------:R-:W-:Y:S01]  /*6ba0*/  FMUL R25, R25, R155.reuse ;  /* 0x0000009b19197220 */ /* 0x080fe20000400000 */
[----:B------:R-:W-:Y:S01]  /*6bb0*/  ISETP.GT.AND P2, PT, R0, RZ, P3 ;  /* 0x000000ff0000720c */ /* 0x000fe20001f44270 */
[-C--:B------:R-:W-:Y:S01]  /*6bc0*/  FMUL R27, R27, R155.reuse ;  /* 0x0000009b1b1b7220 */ /* 0x080fe20000400000 */
[----:B------:R-:W-:Y:S01]  /*6bd0*/  LEA.HI.X R5, R162, UR5, R171, 0x2, P1 ;  /* 0x00000005a2057c11 */ /* 0x000fe200088f14ab */
[-C--:B------:R-:W-:Y:S01]  /*6be0*/  FMUL R29, R29, R155.reuse ;  /* 0x0000009b1d1d7220 */ /* 0x080fe20000400000 */
[----:B------:R-:W-:Y:S01]  /*6bf0*/  ISETP.GT.AND P0, PT, R0, 0x8, P0 ;  /* 0x000000080000780c */ /* 0x000fe20000704270 */
[-C--:B------:R-:W-:Y:S01]  /*6c00*/  FMUL R31, R31, R155.reuse ;  /* 0x0000009b1f1f7220 */ /* 0x080fe20000400000 */
[----:B------:R-:W-:Y:S01]  /*6c10*/  ISETP.GT.AND P5, PT, R3, 0x8, PT ;  /* 0x000000080300780c */ /* 0x000fe20003fa4270 */
[----:B------:R0:W-:Y:S01]  /*6c20*/  @P4 STG.E desc[UR36][R4.64], R9 ;  /* 0x0000000904004986 */ /* 0x0001e2000c101924 */
[C---:B------:R-:W-:Y:S01]  /*6c30*/  SHF.L.U64.HI R11, R10.reuse, 0x5, R11 ;  /* 0x000000050a0b7819 */ /* 0x040fe2000001020b */
[-C--:B------:R-:W-:Y:S01]  /*6c40*/  FMUL R33, R33, R155.reuse ;  /* 0x0000009b21217220 */ /* 0x080fe20000400000 */
[----:B------:R-:W-:Y:S01]  /*6c50*/  LEA R6, P1, R10, R4, 0x5 ;  /* 0x000000040a067211 */ /* 0x000fe200078228ff */
[-C--:B------:R-:W-:Y:S01]  /*6c60*/  FMUL R35, R35, R155.reuse ;  /* 0x0000009b23237220 */ /* 0x080fe20000400000 */
[C---:B------:R-:W-:Y:S01]  /*6c70*/  ISETP.GT.AND P3, PT, R0.reuse, 0x8, P3 ;  /* 0x000000080000780c */ /* 0x040fe20001f64270 */
[----:B------:R-:W-:Y:S01]  /*6c80*/  @P2 STG.E desc[UR36][R4.64+0x4], R25 ;  /* 0x0000041904002986 */ /* 0x000fe2000c101924 */
[----:B------:R-:W-:Y:S01]  /*6c90*/  ISETP.GT.AND P4, PT, R3, 0x9, PT ;  /* 0x000000090300780c */ /* 0x000fe20003f84270 */
[----:B------:R-:W-:Y:S01]  /*6ca0*/  IMAD.X R7, R11, 0x1, R5, P1 ;  /* 0x000000010b077824 */ /* 0x000fe200008e0605 */
[----:B------:R-:W-:Y:S01]  /*6cb0*/  ISETP.GT.AND P2, PT, R0, RZ, P5 ;  /* 0x000000ff0000720c */ /* 0x000fe20002f44270 */
[-C--:B------:R-:W-:Y:S01]  /*6cc0*/  FMUL R11, R28, R155.reuse ;  /* 0x0000009b1c0b7220 */ /* 0x080fe20000400000 */
[----:B------:R-:W-:Y:S01]  /*6cd0*/  ISETP.GT.AND P1, PT, R0, RZ, P4 ;  /* 0x000000ff0000720c */ /* 0x000fe20002724270 */
[-C--:B0-----:R-:W-:Y:S01]  /*6ce0*/  FMUL R9, R26, R155.reuse ;  /* 0x0000009b1a097220 */ /* 0x081fe20000400000 */
[C---:B------:R-:W-:Y:S01]  /*6cf0*/  ISETP.GT.AND P4, PT, R0.reuse, 0x8, P4 ;  /* 0x000000080000780c */ /* 0x040fe20002784270 */
[-C--:B------:R-:W-:Y:S01]  /*6d00*/  FMUL R37, R37, R155.reuse ;  /* 0x0000009b25257220 */ /* 0x080fe20000400000 */
[-C--:B------:R-:W-:Y:S01]  /*6d10*/  FMUL R39, R39, R155.reuse ;  /* 0x0000009b27277220 */ /* 0x080fe20000400000 */
[-C--:B------:R-:W-:Y:S01]  /*6d20*/  FMUL R41, R41, R155.reuse ;  /* 0x0000009b29297220 */ /* 0x080fe20000400000 */
[----:B------:R0:W-:Y:S01]  /*6d30*/  @P0 STG.E desc[UR36][R6.64], R9 ;  /* 0x0000000906000986 */ /* 0x0001e2000c101924 */
[C---:B------:R-:W-:Y:S01]  /*6d40*/  ISETP.GT.AND P0, PT, R0.reuse, 0x8, P5 ;  /* 0x000000080000780c */ /* 0x040fe20002f04270 */
[-C--:B------:R-:W-:Y:S01]  /*6d50*/  FMUL R43, R43, R155.reuse ;  /* 0x0000009b2b2b7220 */ /* 0x080fe20000400000 */
[C---:B------:R-:W-:Y:S01]  /*6d60*/  ISETP.GT.AND P5, PT, R3.reuse, 0x10, PT ;  /* 0x000000100300780c */ /* 0x040fe20003fa4270 */
[----:B------:R-:W-:Y:S01]  /*6d70*/  @P3 STG.E desc[UR36][R6.64+0x4], R27 ;  /* 0x0000041b06003986 */ /* 0x000fe2000c101924 */
[----:B------:R-:W-:Y:S01]  /*6d80*/  ISETP.GT.AND P3, PT, R3, 0x11, PT ;  /* 0x000000110300780c */ /* 0x000fe20003f64270 */
[-C--:B------:R-:W-:Y:S01]  /*6d90*/  FMUL R45, R45, R155.reuse ;  /* 0x0000009b2d2d7220 */ /* 0x080fe20000400000 */
[-C--:B------:R-:W-:Y:S01]  /*6da0*/  FMUL R47, R47, R155.reuse ;  /* 0x0000009b2f2f7220 */ /* 0x080fe20000400000 */
[----:B------:R1:W-:Y:S01]  /*6db0*/  @P2 STG.E desc[UR36][R4.64+0x20], R11 ;  /* 0x0000200b04002986 */ /* 0x0003e2000c101924 */
[----:B------:R-:W-:Y:S01]  /*6dc0*/  ISETP.GT.AND P2, PT, R0, RZ, P5 ;  /* 0x000000ff0000720c */ /* 0x000fe20002f44270 */
[-C--:B------:R-:W-:Y:S01]  /*6dd0*/  FMUL R49, R49, R155.reuse ;  /* 0x0000009b31317220 */ /* 0x080fe20000400000 */
[-C--:B------:R-:W-:Y:S01]  /*6de0*/  FMUL R51, R51, R155.reuse ;  /* 0x0000009b33337220 */ /* 0x080fe20000400000 */
[----:B------:R-:W-:Y:S01]  /*6df0*/  @P1 STG.E desc[UR36][R4.64+0x24], R29 ;  /* 0x0000241d04001986 */ /* 0x000fe2000c101924 */
[-C--:B0-----:R-:W-:Y:S01]  /*6e00*/  FMUL R9, R30, R155.reuse ;  /* 0x0000009b1e097220 */ /* 0x081fe20000400000 */
[C---:B------:R-:W-:Y:S01]  /*6e10*/  ISETP.GT.AND P1, PT, R0.reuse, RZ, P3 ;  /* 0x000000ff0000720c */ /* 0x040fe20001f24270 */
[-C--:B------:R-:W-:Y:S01]  /*6e20*/  FMUL R53, R53, R155.reuse ;  /* 0x0000009b35357220 */ /* 0x080fe20000400000 */
[C---:B------:R-:W-:Y:S01]  /*6e30*/  ISETP.GT.AND P3, PT, R0.reuse, 0x8, P3 ;  /* 0x000000080000780c */ /* 0x040fe20001f64270 */
[-C--:B------:R-:W-:Y:S01]  /*6e40*/  FMUL R55, R55, R155.reuse ;  /* 0x0000009b37377220 */ /* 0x080fe20000400000 */
[----:B------:R0:W-:Y:S01]  /*6e50*/  @P0 STG.E desc[UR36][R6.64+0x20], R9 ;  /* 0x0000200906000986 */ /* 0x0001e2000c101924 */
[----:B------:R-:W-:Y:S01]  /*6e60*/  ISETP.GT.AND P0, PT, R0, 0x8, P5 ;  /* 0x000000080000780c */ /* 0x000fe20002f04270 */
[-C--:B-1----:R-:W-:Y:S01]  /*6e70*/  FMUL R11, R32, R155.reuse ;  /* 0x0000009b200b7220 */ /* 0x082fe20000400000 */
        /* <DEDUP_REMOVED lines=143> */
[----:B-1----:R-:W-:Y:S01]  /*7770*/  FMUL R11, R64, R155 ;  /* 0x0000009b400b7220 */ /* 0x002fe20000400000 */
[C---:B------:R-:W-:Y:S01]  /*7780*/  ISETP.GT.AND P5, PT, R3.reuse, 0x58, PT ;  /* 0x000000580300780c */ /* 0x040fe20003fa4270 */
[----:B------:R-:W-:Y:S01]  /*7790*/  @P4 STG.E desc[UR36][R6.64+0x124], R63 ;  /* 0x0001243f06004986 */ /* 0x000fe2000c101924 */
[----:B------:R-:W-:-:S03]  /*77a0*/  ISETP.GT.AND P4, PT, R3, 0x59, PT ;  /* 0x000000590300780c */ /* 0x000fc60003f84270 */
[----:B------:R1:W-:Y:S01]  /*77b0*/  @P2 STG.E desc[UR36][R4.64+0x140], R11 ;  /* 0x0001400b04002986 */ /* 0x0003e2000c101924 */
[----:B------:R-:W-:-:S03]  /*77c0*/  ISETP.GT.AND P2, PT, R0, RZ, P5 ;  /* 0x000000ff0000720c */ /* 0x000fc60002f44270 */
[----:B------:R-:W-:Y:S01]  /*77d0*/  @P1 STG.E desc[UR36][R4.64+0x144], R65 ;  /* 0x0001444104001986 */ /* 0x000fe2000c101924 */
[-C--:B0-----:R-:W-:Y:S01]  /*77e0*/  FMUL R9, R66, R155.reuse ;  /* 0x0000009b42097220 */ /* 0x081fe20000400000 */
[C---:B------:R-:W-:Y:S02]  /*77f0*/  ISETP.GT.AND P1, PT, R0.reuse, RZ, P4 ;  /* 0x000000ff0000720c */ /* 0x040fe40002724270 */
[C---:B------:R-:W-:Y:S02]  /*7800*/  ISETP.GT.AND P4, PT, R0.reuse, 0x8, P4 ;  /* 0x000000080000780c */ /* 0x040fe40002784270 */
        /* <DEDUP_REMOVED lines=93> */
[----:B------:R-:W-:Y:S01]  /*7de0*/  ISETP.GT.AND P1, PT, R0, RZ, P4 ;  /* 0x000000ff0000720c */ /* 0x000fe20002724270 */
[----:B0-----:R-:W-:Y:S01]  /*7df0*/  FMUL R9, R98, R155 ;  /* 0x0000009b62097220 */ /* 0x001fe20000400000 */
[----:B------:R-:W-:-:S04]  /*7e00*/  ISETP.GT.AND P4, PT, R0, 0x8, P4 ;  /* 0x000000080000780c */ /* 0x000fc80002784270 */
[----:B------:R0:W-:Y:S01]  /*7e10*/  @P0 STG.E desc[UR36][R6.64+0x240], R9 ;  /* 0x0002400906000986 */ /* 0x0001e2000c101924 */
[----:B-1----:R-:W-:Y:S01]  /*7e20*/  FMUL R11, R100, R155 ;  /* 0x0000009b640b7220 */ /* 0x002fe20000400000 */
[----:B------:R-:W-:Y:S02]  /*7e30*/  ISETP.GT.AND P0, PT, R0, 0x8, P5 ;  /* 0x000000080000780c */ /* 0x000fe40002f04270 */
[----:B------:R-:W-:Y:S01]  /*7e40*/  @P3 STG.E desc[UR36][R6.64+0x244], R99 ;  /* 0x0002446306003986 */ /* 0x000fe2000c101924 */
[----:B------:R-:W-:-:S03]  /*7e50*/  ISETP.GT.AND P5, PT, R3, 0xa0, PT ;  /* 0x000000a00300780c */ /* 0x000fc60003fa4270 */
[----:B------:R1:W-:Y:S01]  /*7e60*/  @P2 STG.E desc[UR36][R4.64+0x260], R11 ;  /* 0x0002600b04002986 */ /* 0x0003e2000c101924 */
[----:B------:R-:W-:Y:S02]  /*7e70*/  ISETP.GT.AND P2, PT, R3, 0xa1, PT ;  /* 0x000000a10300780c */ /* 0x000fe40003f44270 */
[C---:B------:R-:W-:Y:S01]  /*7e80*/  ISETP.GT.AND P3, PT, R0.reuse, RZ, P5 ;  /* 0x000000ff0000720c */ /* 0x040fe20002f64270 */
[----:B------:R-:W-:Y:S01]  /*7e90*/  @P1 STG.E desc[UR36][R4.64+0x264], R101 ;  /* 0x0002646504001986 */ /* 0x000fe2000c101924 */
[----:B------:R-:W-:Y:S01]  /*7ea0*/  ISETP.GT.AND P1, PT, R0, RZ, P2 ;  /* 0x000000ff0000720c */ /* 0x000fe20001724270 */
[----:B0-----:R-:W-:Y:S01]  /*7eb0*/  FMUL R9, R102, R155 ;  /* 0x0000009b66097220 */ /* 0x001fe20000400000 */
[----:B------:R-:W-:-:S04]  /*7ec0*/  ISETP.GT.AND P2, PT, R0, 0x8, P2 ;  /* 0x000000080000780c */ /* 0x000fc80001744270 */
[----:B------:R0:W-:Y:S01]  /*7ed0*/  @P0 STG.E desc[UR36][R6.64+0x260], R9 ;  /* 0x0002600906000986 */ /* 0x0001e2000c101924 */
[----:B-1----:R-:W-:Y:S01]  /*7ee0*/  FMUL R11, R104, R155 ;  /* 0x0000009b680b7220 */ /* 0x002fe20000400000 */
[----:B------:R-:W-:Y:S02]  /*7ef0*/  ISETP.GT.AND P0, PT, R0, 0x8, P5 ;  /* 0x000000080000780c */ /* 0x000fe40002f04270 */
[----:B------:R-:W-:Y:S04]  /*7f00*/  @P4 STG.E desc[UR36][R6.64+0x264], R103 ;  /* 0x0002646706004986 */ /* 0x000fe8000c101924 */
[----:B------:R1:W-:Y:S01]  /*7f10*/  @P3 STG.E desc[UR36][R4.64+0x280], R11 ;  /* 0x0002800b04003986 */ /* 0x0003e2000c101924 */
[----:B------:R-:W-:-:S03]  /*7f20*/  ISETP.GT.AND P3, PT, R3, 0xa8, PT ;  /* 0x000000a80300780c */ /* 0x000fc60003f64270 */
[----:B------:R-:W-:Y:S01]  /*7f30*/  @P1 STG.E desc[UR36][R4.64+0x284], R105 ;  /* 0x0002846904001986 */ /* 0x000fe2000c101924 */
[----:B------:R-:W-:Y:S01]  /*7f40*/  ISETP.GT.AND P1, PT, R3, 0xa9, PT ;  /* 0x000000a90300780c */ /* 0x000fe20003f24270 */
[-C--:B0-----:R-:W-:Y:S01]  /*7f50*/  FMUL R9, R106, R155.reuse ;  /* 0x0000009b6a097220 */ /* 0x081fe20000400000 */
[C---:B------:R-:W-:Y:S02]  /*7f60*/  ISETP.GT.AND P5, PT, R0.reuse, RZ, P3 ;  /* 0x000000ff0000720c */ /* 0x040fe40001fa4270 */
[----:B------:R-:W-:Y:S02]  /*7f70*/  ISETP.GT.AND P4, PT, R0, RZ, P1 ;  /* 0x000000ff0000720c */ /* 0x000fe40000f84270 */
[----:B------:R0:W-:Y:S01]  /*7f80*/  @P0 STG.E desc[UR36][R6.64+0x280], R9 ;  /* 0x0002800906000986 */ /* 0x0001e2000c101924 */
[----:B-1----:R-:W-:Y:S01]  /*7f90*/  FMUL R11, R108, R155 ;  /* 0x0000009b6c0b7220 */ /* 0x002fe20000400000 */
[C---:B------:R-:W-:Y:S02]  /*7fa0*/  ISETP.GT.AND P3, PT, R0.reuse, 0x8, P3 ;  /* 0x000000080000780c */ /* 0x040fe40001f64270 */
[----:B------:R-:W-:Y:S01]  /*7fb0*/  @P2 STG.E desc[UR36][R6.64+0x284], R107 ;  /* 0x0002846b06002986 */ /* 0x000fe2000c101924 */
[----:B------:R-:W-:-:S02]  /*7fc0*/  ISETP.GT.AND P1, PT, R0, 0x8, P1 ;  /* 0x000000080000780c */ /* 0x000fc40000f24270 */
[C---:B------:R-:W-:Y:S02]  /*7fd0*/  ISETP.GT.AND P0, PT, R3.reuse, 0xb0, PT ;  /* 0x000000b00300780c */ /* 0x040fe40003f04270 */
[C---:B------:R-:W-:Y:S01]  /*7fe0*/  ISETP.GT.AND P2, PT, R3.reuse, 0xb1, PT ;  /* 0x000000b10300780c */ /* 0x040fe20003f44270 */
[----:B------:R1:W-:Y:S01]  /*7ff0*/  @P5 STG.E desc[UR36][R4.64+0x2a0], R11 ;  /* 0x0002a00b04005986 */ /* 0x0003e2000c101924 */
[----:B------:R-:W-:Y:S01]  /*8000*/  ISETP.GT.AND P5, PT, R0, RZ, P0 ;  /* 0x000000ff0000720c */ /* 0x000fe200007a4270 */
[-C--:B0-----:R-:W-:Y:S01]  /*8010*/  FMUL R9, R110, R155.reuse ;  /* 0x0000009b6e097220 */ /* 0x081fe20000400000 */
[C---:B------:R-:W-:Y:S01]  /*8020*/  ISETP.GT.AND P0, PT, R0.reuse, 0x8, P0 ;  /* 0x000000080000780c */ /* 0x040fe20000704270 */
[----:B------:R-:W-:Y:S01]  /*8030*/  @P4 STG.E desc[UR36][R4.64+0x2a4], R109 ;  /* 0x0002a46d04004986 */ /* 0x000fe2000c101924 */
[C---:B------:R-:W-:Y:S02]  /*8040*/  ISETP.GT.AND P4, PT, R0.reuse, RZ, P2 ;  /* 0x000000ff0000720c */ /* 0x040fe40001784270 */
[----:B------:R-:W-:Y:S01]  /*8050*/  ISETP.GT.AND P2, PT, R0, 0x8, P2 ;  /* 0x000000080000780c */ /* 0x000fe20001744270 */
[----:B------:R0:W-:Y:S01]  /*8060*/  @P3 STG.E desc[UR36][R6.64+0x2a0], R9 ;  /* 0x0002a00906003986 */ /* 0x0001e2000c101924 */
[----:B------:R-:W-:Y:S01]  /*8070*/  ISETP.GT.AND P3, PT, R3, 0xb9, PT ;  /* 0x000000b90300780c */ /* 0x000fe20003f64270 */
[----:B-1----:R-:W-:-:S02]  /*8080*/  FMUL R11, R112, R155 ;  /* 0x0000009b700b7220 */ /* 0x002fc40000400000 */
[----:B------:R-:W-:Y:S01]  /*8090*/  @P1 STG.E desc[UR36][R6.64+0x2a4], R111 ;  /* 0x0002a46f06001986 */ /* 0x000fe2000c101924 */
[----:B------:R-:W-:-:S03]  /*80a0*/  ISETP.GT.AND P1, PT, R3, 0xb8, PT ;  /* 0x000000b80300780c */ /* 0x000fc60003f24270 */
[----:B------:R1:W-:Y:S01]  /*80b0*/  @P5 STG.E desc[UR36][R4.64+0x2c0], R11 ;  /* 0x0002c00b04005986 */ /* 0x0003e2000c101924 */
[----:B------:R-:W-:Y:S01]  /*80c0*/  ISETP.GT.AND P5, PT, R0, RZ, P1 ;  /* 0x000000ff0000720c */ /* 0x000fe20000fa4270 */
[-C--:B0-----:R-:W-:Y:S02]  /*80d0*/  FMUL R9, R114, R155.reuse ;  /* 0x0000009b72097220 */ /* 0x081fe40000400000 */
[----:B------:R-:W-:Y:S01]  /*80e0*/  @P4 STG.E desc[UR36][R4.64+0x2c4], R113 ;  /* 0x0002c47104004986 */ /* 0x000fe2000c101924 */
[C---:B------:R-:W-:Y:S02]  /*80f0*/  ISETP.GT.AND P4, PT, R0.reuse, RZ, P3 ;  /* 0x000000ff0000720c */ /* 0x040fe40001f84270 */
[C---:B------:R-:W-:Y:S01]  /*8100*/  ISETP.GT.AND P1, PT, R0.reuse, 0x8, P1 ;  /* 0x000000080000780c */ /* 0x040fe20000f24270 */
[----:B------:R0:W-:Y:S01]  /*8110*/  @P0 STG.E desc[UR36][R6.64+0x2c0], R9 ;  /* 0x0002c00906000986 */ /* 0x0001e2000c101924 */
[C---:B------:R-:W-:Y:S02]  /*8120*/  ISETP.GT.AND P0, PT, R3.reuse, 0xc0, PT ;  /* 0x000000c00300780c */ /* 0x040fe40003f04270 */
[----:B------:R-:W-:Y:S01]  /*8130*/  ISETP.GT.AND P3, PT, R0, 0x8, P3 ;  /* 0x000000080000780c */ /* 0x000fe20001f64270 */
[----:B-1----:R-:W-:Y:S01]  /*8140*/  FMUL R11, R116, R155 ;  /* 0x0000009b740b7220 */ /* 0x002fe20000400000 */
        /* <DEDUP_REMOVED lines=69> */
[----:B------:R-:W-:Y:S02]  /*85a0*/  ISETP.GT.AND P3, PT, R0, 0x8, P3 ;  /* 0x000000080000780c */ /* 0x000fe40001f64270 */
[C---:B------:R-:W-:Y:S01]  /*85b0*/  ISETP.GT.AND P0, PT, R3.reuse, 0xf0, PT ;  /* 0x000000f00300780c */ /* 0x040fe20003f04270 */
        /* <DEDUP_REMOVED lines=12> */
[-C--:B-1----:R-:W-:Y:S01]  /*8680*/  FMUL R11, R144, R155.reuse ;  /* 0x0000009b900b7220 */ /* 0x082fe20000400000 */
[----:B------:R-:W-:Y:S01]  /*8690*/  @P3 STG.E desc[UR36][R6.64+0x3a4], R143 ;  /* 0x0003a48f06003986 */ /* 0x000fe2000c101924 */
[----:B------:R-:W-:Y:S01]  /*86a0*/  ISETP.GT.AND P3, PT, R3, 0xf8, PT ;  /* 0x000000f80300780c */ /* 0x000fe20003f64270 */
[----:B------:R-:W-:-:S02]  /*86b0*/  FMUL R3, R146, R155 ;  /* 0x0000009b92037220 */ /* 0x000fc40000400000 */
[----:B------:R1:W-:Y:S01]  /*86c0*/  @P5 STG.E desc[UR36][R4.64+0x3c0], R11 ;  /* 0x0003c00b04005986 */ /* 0x0003e2000c101924 */
[C---:B------:R-:W-:Y:S02]  /*86d0*/  ISETP.GT.AND P5, PT, R0.reuse, RZ, P3 ;  /* 0x000000ff0000720c */ /* 0x040fe40001fa4270 */
[C---:B------:R-:W-:Y:S01]  /*86e0*/  ISETP.GT.AND P3, PT, R0.reuse, 0x8, P3 ;  /* 0x000000080000780c */ /* 0x040fe20001f64270 */
[----:B------:R-:W-:Y:S01]  /*86f0*/  @P4 STG.E desc[UR36][R4.64+0x3c4], R145 ;  /* 0x0003c49104004986 */ /* 0x000fe2000c101924 */
[----:B------:R-:W-:Y:S01]  /*8700*/  ISETP.GT.AND P4, PT, R0, RZ, P1 ;  /* 0x000000ff0000720c */ /* 0x000fe20000f84270 */
[-C--:B0-----:R-:W-:Y:S01]  /*8710*/  FMUL R9, R148, R155.reuse ;  /* 0x0000009b94097220 */ /* 0x081fe20000400000 */
[----:B------:R-:W-:Y:S01]  /*8720*/  ISETP.GT.AND P1, PT, R0, 0x8, P1 ;  /* 0x000000080000780c */ /* 0x000fe20000f24270 */
[----:B------:R-:W-:Y:S04]  /*8730*/  @P0 STG.E desc[UR36][R6.64+0x3c0], R3 ;  /* 0x0003c00306000986 */ /* 0x000fe8000c101924 */
[----:B------:R-:W-:Y:S01]  /*8740*/  @P2 STG.E desc[UR36][R6.64+0x3c4], R147 ;  /* 0x0003c49306002986 */ /* 0x000fe2000c101924 */
[----:B-1----:R-:W-:-:S03]  /*8750*/  FMUL R11, R150, R155 ;  /* 0x0000009b960b7220 */ /* 0x002fc60000400000 */
[----:B------:R-:W-:Y:S04]  /*8760*/  @P5 STG.E desc[UR36][R4.64+0x3e0], R9 ;  /* 0x0003e00904005986 */ /* 0x000fe8000c101924 */
[----:B------:R0:W-:Y:S02]  /*8770*/  @P4 STG.E desc[UR36][R4.64+0x3e4], R149 ;  /* 0x0003e49504004986 */ /* 0x0001e4000c101924 */
[----:B0-----:R-:W-:Y:S02]  /*8780*/  @P3 IMAD.MOV.U32 R4, RZ, RZ, R6 ;  /* 0x000000ffff043224 */ /* 0x001fe400078e0006 */
[----:B------:R-:W-:-:S05]  /*8790*/  @P3 IMAD.MOV.U32 R5, RZ, RZ, R7 ;  /* 0x000000ffff053224 */ /* 0x000fca00078e0007 */
[----:B------:R0:W-:Y:S04]  /*87a0*/  @P3 STG.E desc[UR36][R4.64+0x3e0], R11 ;  /* 0x0003e00b04003986 */ /* 0x0001e8000c101924 */
[----:B------:R0:W-:Y:S02]  /*87b0*/  @P1 STG.E desc[UR36][R6.64+0x3e4], R151 ;  /* 0x0003e49706001986 */ /* 0x0001e4000c101924 */
.L_x_286:
[----:B------:R-:W-:Y:S05]  /*87c0*/  BSYNC B0 ;  /* 0x0000000000007941 */ /* 0x000fea0003800000 */
.L_x_32:
[----:B------:R-:W-:Y:S01]  /*87d0*/  ULDC UR4, c[0x0][0xc] ;  /* 0x0000030000047ab9 */ /* 0x000fe20000000800 */
[----:B------:R-:W-:Y:S01]  /*87e0*/  ULDC UR5, c[0x0][0x10] ;  /* 0x0000040000057ab9 */ /* 0x000fe20000000800 */
[----:B0-----:R-:W0:Y:S01]  /*87f0*/  LDC R3, c[0x0][0x14] ;  /* 0x00000500ff037b82 */ /* 0x001e220000000800 */
[----:B------:R-:W-:Y:S01]  /*8800*/  UIMAD.WIDE.U32 UR4, UR4, UR5, URZ ;  /* 0x00000005040472a5 */ /* 0x000fe2000f8e003f */
[----:B------:R-:W-:Y:S01]  /*8810*/  PRMT R0, RZ, 0x7610, R0 ;  /* 0x00007610ff007816 */ /* 0x000fe20000000000 */
[----:B------:R-:W-:Y:S02]  /*8820*/  IMAD.MOV.U32 R153, RZ, RZ, -0x1 ;  /* 0xffffffffff997424 */ /* 0x000fe400078e00ff */
[----:B------:R-:W-:Y:S02]  /*8830*/  IMAD.MOV.U32 R23, RZ, RZ, -0x1 ;  /* 0xffffffffff177424 */ /* 0x000fe400078e00ff */
[----:B0-----:R-:W-:-:S04]  /*8840*/  IMAD.WIDE.U32 R16, R3, UR4, R16 ;  /* 0x0000000403107c25 */ /* 0x001fc8000f8e0010 */
[----:B------:R-:W-:Y:S01]  /*8850*/  IMAD R3, R3, UR5, RZ ;  /* 0x0000000503037c24 */ /* 0x000fe2000f8e02ff */
[----:B------:R-:W-:Y:S02]  /*8860*/  ULDC.64 UR4, c[0x0][0x650] ;  /* 0x0001940000047ab9 */ /* 0x000fe40000000a00 */
[----:B------:R-:W-:Y:S01]  /*8870*/  ISETP.GE.U32.AND P0, PT, R16, UR4, PT ;  /* 0x0000000410007c0c */ /* 0x000fe2000bf06070 */
[----:B------:R-:W-:-:S05]  /*8880*/  IMAD.IADD R17, R17, 0x1, R3 ;  /* 0x0000000111117824 */ /* 0x000fca00078e0203 */
[----:B------:R-:W-:-:S13]  /*8890*/  ISETP.GE.U32.AND.EX P0, PT, R17, UR5, PT, P0 ;  /* 0x0000000511007c0c */ /* 0x000fda000bf06100 */
[----:B------:R-:W-:Y:S05]  /*88a0*/  @P0 BRA `(.L_x_287) ;  /* 0x0000000400640947 */ /* 0x000fea0003800000 */
[----:B------:R-:W0:Y:S01]  /*88b0*/  S2R R12, SR_CTAID.X ;  /* 0x00000000000c7919 */ /* 0x000e220000002500 */
[----:B---3--:R-:W3:Y:S01]  /*88c0*/  LDC.64 R10, c[0x0][0x628] ;  /* 0x00018a00ff0a7b82 */ /* 0x008ee20000000a00 */
[----:B------:R-:W-:Y:S01]  /*88d0*/  ULDC UR4, c[0x0][0x150] ;  /* 0x0000540000047ab9 */ /* 0x000fe20000000800 */
[----:B-12-4-:R-:W-:Y:S01]  /*88e0*/  IMAD.MOV.U32 R8, RZ, RZ, R16 ;  /* 0x000000ffff087224 */ /* 0x016fe200078e0010 */
[----:B------:R-:W1:Y:S01]  /*88f0*/  S2R R24, SR_CTAID.Y ;  /* 0x0000000000187919 */ /* 0x000e620000002600 */
[----:B------:R-:W-:-:S04]  /*8900*/  IMAD.MOV.U32 R9, RZ, RZ, R17 ;  /* 0x000000ffff097224 */ /* 0x000fc800078e0011 */
[----:B------:R-:W2:Y:S08]  /*8910*/  LDC R21, c[0x0][0x144] ;  /* 0x00005100ff157b82 */ /* 0x000eb00000000800 */
[----:B------:R-:W4:Y:S08]  /*8920*/  LDC R0, c[0x0][0x630] ;  /* 0x00018c00ff007b82 */ /* 0x000f300000000800 */
[----:B------:R-:W1:Y:S01]  /*8930*/  LDC.64 R14, c[0x0][0x620] ;  /* 0x00018800ff0e7b82 */ /* 0x000e620000000a00 */
[----:B---3--:R-:W-:-:S04]  /*8940*/  ISETP.NE.U32.AND P0, PT, R10, RZ, PT ;  /* 0x000000ff0a00720c */ /* 0x008fc80003f05070 */
[----:B------:R-:W-:Y:S02]  /*8950*/  ISETP.NE.AND.EX P0, PT, R11, RZ, PT, P0 ;  /* 0x000000ff0b00720c */ /* 0x000fe40003f05300 */
[----:B0-----:R-:W-:-:S05]  /*8960*/  I2FP.F32.U32 R3, R12 ;  /* 0x0000000c00037245 */ /* 0x001fca0000201000 */
[----:B------:R-:W-:-:S04]  /*8970*/  FMUL R3, R3, UR4 ;  /* 0x0000000403037c20 */ /* 0x000fc80008400000 */
[----:B------:R0:W3:Y:S02]  /*8980*/  F2I.U32.TRUNC.NTZ R20, R3 ;  /* 0x0000000300147305 */ /* 0x0000e4000020f000 */
[----:B--2-4-:R-:W-:Y:S05]  /*8990*/  @!P0 BRA `(.L_x_288) ;  /* 0x0000000000288947 */ /* 0x014fea0003800000 */
[----:B0-----:R-:W0:Y:S02]  /*89a0*/  LDC R3, c[0x0][0x634] ;  /* 0x00018d00ff037b82 */ /* 0x001e240000000800 */
        /* <DEDUP_REMOVED lines=9> */
.L_x_288:
[----:B------:R-:W2:Y:S01]  /*8a40*/  LDC.64 R28, c[0x0][0x640] ;  /* 0x00019000ff1c7b82 */ /* 0x000ea20000000a00 */
[-CC-:B------:R-:W-:Y:S01]  /*8a50*/  SHF.R.U64 R23, R8, R0.reuse, R9.reuse ;  /* 0x0000000008177219 */ /* 0x180fe20000001209 */
[----:B---3--:R-:W-:Y:S01]  /*8a60*/  IMAD.MOV R20, RZ, RZ, -R20 ;  /* 0x000000ffff147224 */ /* 0x008fe200078e0a14 */
[----:B------:R-:W-:Y:S01]  /*8a70*/  SHF.R.U32.HI R0, RZ, R0, R9 ;  /* 0x00000000ff007219 */ /* 0x000fe20000011609 */
[----:B------:R-:W-:Y:S01]  /*8a80*/  ULDC UR4, c[0x0][0x154] ;  /* 0x0000550000047ab9 */ /* 0x000fe20000000800 */
[----:B0-----:R-:W-:Y:S01]  /*8a90*/  IADD3 R3, P0, RZ, -R23, RZ ;  /* 0x80000017ff037210 */ /* 0x001fe20007f1e0ff */
[----:B------:R-:W-:Y:S02]  /*8aa0*/  IMAD R21, R21, R20, R12 ;  /* 0x0000001415157224 */ /* 0x000fe400078e020c */
[----:B------:R-:W0:Y:S01]  /*8ab0*/  LDC R6, c[0x0][0x618] ;  /* 0x00018600ff067b82 */ /* 0x000e220000000800 */
[----:B------:R-:W-:Y:S02]  /*8ac0*/  IMAD.MOV.U32 R7, RZ, RZ, 0x1 ;  /* 0x00000001ff077424 */ /* 0x000fe400078e00ff */
[----:B------:R-:W-:-:S04]  /*8ad0*/  IMAD.X R5, RZ, RZ, ~R0, P0 ;  /* 0x000000ffff057224 */ /* 0x000fc800000e0e00 */
[-C--:B-1----:R-:W-:Y:S01]  /*8ae0*/  IMAD R0, R5, R14.reuse, RZ ;  /* 0x0000000e05007224 */ /* 0x082fe200078e02ff */
[----:B------:R-:W1:Y:S01]  /*8af0*/  LDC R8, c[0x0][0x608] ;  /* 0x00018200ff087b82 */ /* 0x000e620000000800 */
[----:B------:R-:W-:-:S04]  /*8b00*/  IMAD.WIDE.U32 R4, R3, R14, R16 ;  /* 0x0000000e03047225 */ /* 0x000fc800078e0010 */
[----:B------:R-:W-:Y:S01]  /*8b10*/  IMAD R3, R3, R15, R0 ;  /* 0x0000000f03037224 */ /* 0x000fe200078e0200 */
[----:B------:R-:W-:Y:S02]  /*8b20*/  I2FP.F32.U32 R0, R24 ;  /* 0x0000001800007245 */ /* 0x000fe40000201000 */
[----:B------:R-:W3:Y:S01]  /*8b30*/  LDC R26, c[0x0][0x658] ;  /* 0x00019600ff1a7b82 */ /* 0x000ee20000000800 */
[----:B------:R-:W-:Y:S01]  /*8b40*/  IMAD.IADD R3, R5, 0x1, R3 ;  /* 0x0000000105037824 */ /* 0x000fe200078e0203 */
[----:B--2---:R-:W-:Y:S01]  /*8b50*/  ISETP.NE.U32.AND P0, PT, R28, RZ, PT ;  /* 0x000000ff1c00720c */ /* 0x004fe20003f05070 */
[----:B------:R-:W-:Y:S01]  /*8b60*/  FMUL R0, R0, UR4 ;  /* 0x0000000400007c20 */ /* 0x000fe20008400000 */
[----:B------:R-:W-:Y:S02]  /*8b70*/  IMAD.MOV.U32 R5, RZ, RZ, -0x1 ;  /* 0xffffffffff057424 */ /* 0x000fe400078e00ff */
[----:B------:R-:W-:Y:S01]  /*8b80*/  ISETP.NE.AND.EX P0, PT, R29, RZ, PT, P0 ;  /* 0x000000ff1d00720c */ /* 0x000fe20003f05300 */
[----:B------:R2:W4:Y:S01]  /*8b90*/  F2I.U32.TRUNC.NTZ R13, R0 ;  /* 0x00000000000d7305 */ /* 0x000522000020f000 */
[----:B------:R-:W2:Y:S01]  /*8ba0*/  LDC R15, c[0x0][0x148] ;  /* 0x00005200ff0f7b82 */ /* 0x000ea20000000800 */
[----:B0-----:R-:W-:-:S02]  /*8bb0*/  SHF.R.U64 R12, R4, R6, R3 ;  /* 0x00000006040c7219 */ /* 0x001fc40000001203 */
[----:B------:R-:W-:-:S05]  /*8bc0*/  SHF.R.U32.HI R3, RZ, R6, R3 ;  /* 0x00000006ff037219 */ /* 0x000fca0000011603 */
[----:B------:R-:W0:Y:S01]  /*8bd0*/  LDC R20, c[0x0][0x600] ;  /* 0x00018000ff147b82 */ /* 0x000e220000000800 */
[-CC-:B-1----:R-:W-:Y:S02]  /*8be0*/  SHF.R.U64 R10, R12, R8.reuse, R3.reuse ;  /* 0x000000080c0a7219 */ /* 0x182fe40000001203 */
[----:B------:R-:W-:-:S05]  /*8bf0*/  SHF.R.U32.HI R3, RZ, R8, R3 ;  /* 0x00000008ff037219 */ /* 0x000fca0000011603 */
[----:B------:R-:W1:Y:S01]  /*8c00*/  LDC R27, c[0x0][0x648] ;  /* 0x00019200ff1b7b82 */ /* 0x000e620000000800 */
[-C--:B---3--:R-:W-:Y:S02]  /*8c10*/  SHF.L.U32 R4, R5, R26.reuse, RZ ;  /* 0x0000001a05047219 */ /* 0x088fe400000006ff */
[--C-:B------:R-:W-:Y:S02]  /*8c20*/  SHF.R.U64 R14, R10, R26, R3.reuse ;  /* 0x0000001a0a0e7219 */ /* 0x100fe40000001203 */
[----:B------:R-:W-:Y:S02]  /*8c30*/  LOP3.LUT R25, RZ, R4, RZ, 0x33, !PT ;  /* 0x00000004ff197212 */ /* 0x000fe400078e33ff */
[-C--:B------:R-:W-:Y:S01]  /*8c40*/  SHF.R.U32.HI R5, RZ, R26.reuse, R3 ;  /* 0x0000001aff057219 */ /* 0x080fe20000011603 */
[----:B------:R-:W3:Y:S01]  /*8c50*/  LDC R30, c[0x0][0x638] ;  /* 0x00018e00ff1e7b82 */ /* 0x000ee20000000800 */
[----:B------:R-:W-:Y:S01]  /*8c60*/  SHF.L.U32 R154, R7, R26, RZ ;  /* 0x0000001a079a7219 */ /* 0x000fe200000006ff */
[----:B------:R-:W-:-:S06]  /*8c70*/  IMAD.MOV.U32 R4, RZ, RZ, R14 ;  /* 0x000000ffff047224 */ /* 0x000fcc00078e000e */
[----:B------:R-:W0:Y:S01]  /*8c80*/  LDC R31, c[0x0][0x610] ;  /* 0x00018400ff1f7b82 */ /* 0x000e220000000800 */
[----:B----4-:R-:W-:Y:S05]  /*8c90*/  @!P0 BRA `(.L_x_289) ;  /* 0x0000000000288947 */ /* 0x010fea0003800000 */
        /* <DEDUP_REMOVED lines=10> */
.L_x_289:
[----:B------:R-:W-:Y:S01]  /*8d40*/  ISETP.NE.AND P0, PT, R2, 0x1, PT ;  /* 0x000000010200780c */ /* 0x000fe20003f05270 */
[----:B0-----:R-:W-:Y:S01]  /*8d50*/  VIADD R7, R20, 0xffffffff ;  /* 0xffffffff14077836 */ /* 0x001fe20000000000 */
[----:B-12---:R-:W-:Y:S01]  /*8d60*/  SHF.R.U64 R0, R4, R27, R5 ;  /* 0x0000001b04007219 */ /* 0x006fe20000001205 */
[----:B------:R-:W-:Y:S01]  /*8d70*/  IMAD.MOV R13, RZ, RZ, -R13 ;  /* 0x000000ffff0d7224 */ /* 0x000fe200078e0a0d */
[----:B------:R-:W-:Y:S01]  /*8d80*/  LOP3.LUT R5, R10, R25, RZ, 0xc0, !PT ;  /* 0x000000190a057212 */ /* 0x000fe200078ec0ff */
[----:B------:R-:W-:Y:S02]  /*8d90*/  IMAD.MOV.U32 R4, RZ, RZ, 0x1 ;  /* 0x00000001ff047424 */ /* 0x000fe400078e00ff */
[----:B------:R-:W-:Y:S02]  /*8da0*/  IMAD.MOV R3, RZ, RZ, -R0 ;  /* 0x000000ffff037224 */ /* 0x000fe400078e0a00 */
[----:B------:R-:W-:Y:S01]  /*8db0*/  IMAD R154, R154, R0, R5 ;  /* 0x000000009a9a7224 */ /* 0x000fe200078e0205 */
[----:B------:R-:W-:Y:S01]  /*8dc0*/  LOP3.LUT R5, R12, R7, RZ, 0xc0, !PT ;  /* 0x000000070c057212 */ /* 0x000fe200078ec0ff */
[----:B---3--:R-:W-:-:S02]  /*8dd0*/  IMAD R0, R3, R30, R14 ;  /* 0x0000001e03007224 */ /* 0x008fc400078e020e */
[----:B------:R-:W-:Y:S02]  /*8de0*/  @P0 IMAD R21, R15, R13, R24 ;  /* 0x0000000d0f150224 */ /* 0x000fe400078e0218 */
[----:B------:R-:W-:Y:S01]  /*8df0*/  IMAD R3, R0, R20, R5 ;  /* 0x0000001400037224 */ /* 0x000fe200078e0205 */
[----:B------:R-:W-:Y:S01]  /*8e00*/  PRMT R0, R4, 0x7610, R0 ;  /* 0x0000761004007816 */ /* 0x000fe20000000000 */
[----:B------:R-:W-:-:S05]  /*8e10*/  IMAD R154, R154, R31, R21 ;  /* 0x0000001f9a9a7224 */ /* 0x000fca00078e0215 */
[----:B------:R-:W-:Y:S02]  /*8e20*/  SEL R153, R3, R154, !P0 ;  /* 0x0000009a03997207 */ /* 0x000fe40004000000 */
[----:B------:R-:W-:-:S07]  /*8e30*/  SEL R154, R154, R3, !P0 ;  /* 0x000000039a9a7207 */ /* 0x000fce0004000000 */
.L_x_287:
[----:B------:R-:W-:-:S13]  /*8e40*/  LOP3.LUT P0, RZ, R0, 0xff, RZ, 0xc0, !PT ;  /* 0x000000ff00ff7812 */ /* 0x000fda000780c0ff */
[----:B------:R-:W-:Y:S05]  /*8e50*/  @P0 BRA `(.L_x_290) ;  /* 0xffffff8000d80947 */ /* 0x000fea000383ffff */
[----:B------:R-:W-:Y:S05]  /*8e60*/  EXIT ;  /* 0x000000000000794d */ /* 0x000fea0003800000 */
.L_x_7:
[----:B0-----:R-:W-:Y:S01]  /*8e70*/  ULDC.64 UR4, c[0x0][0x650] ;  /* 0x0001940000047ab9 */ /* 0x001fe20000000a00 */
        /* <DEDUP_REMOVED lines=25> */
.L_x_292:
[----:B------:R-:W0:Y:S01]  /*9010*/  LDC.64 R28, c[0x0][0x640] ;  /* 0x00019000ff1c7b82 */ /* 0x000e220000000a00 */
[-CC-:B------:R-:W-:Y:S01]  /*9020*/  SHF.R.U64 R21, R12, R6.reuse, R13.reuse ;  /* 0x000000060c157219 */ /* 0x180fe2000000120d */
[----:B------:R-:W-:Y:S01]  /*9030*/  IMAD.MOV.U32 R30, RZ, RZ, 0x1 ;  /* 0x00000001ff1e7424 */ /* 0x000fe200078e00ff */
[----:B------:R-:W-:Y:S02]  /*9040*/  SHF.R.U32.HI R6, RZ, R6, R13 ;  /* 0x00000006ff067219 */ /* 0x000fe4000001160d */
        /* <DEDUP_REMOVED lines=8> */
[----:B------:R-:W-:Y:S01]  /*90d0*/  IMAD.IADD R9, R9, 0x1, R11 ;  /* 0x0000000109097824 */ /* 0x000fe200078e020b */
[----:B0-----:R-:W-:-:S04]  /*90e0*/  ISETP.NE.U32.AND P0, PT, R28, RZ, PT ;  /* 0x000000ff1c00720c */ /* 0x001fc80003f05070 */
[----:B------:R-:W-:Y:S02]  /*90f0*/  ISETP.NE.AND.EX P0, PT, R29, RZ, PT, P0 ;  /* 0x000000ff1d00720c */ /* 0x000fe40003f05300 */
[----:B------:R-:W0:Y:S01]  /*9100*/  LDC R22, c[0x0][0x600] ;  /* 0x00018000ff167b82 */ /* 0x000e220000000800 */
[-CC-:B-1----:R-:W-:Y:S01]  /*9110*/  SHF.R.U64 R14, R8, R10.reuse, R9.reuse ;  /* 0x0000000a080e7219 */ /* 0x182fe20000001209 */
[----:B------:R-:W-:Y:S01]  /*9120*/  IMAD.MOV.U32 R8, RZ, RZ, -0x1 ;  /* 0xffffffffff087424 */ /* 0x000fe200078e00ff */
[----:B------:R-:W-:-:S05]  /*9130*/  SHF.R.U32.HI R9, RZ, R10, R9 ;  /* 0x0000000aff097219 */ /* 0x000fca0000011609 */
[----:B------:R-:W1:Y:S01]  /*9140*/  LDC R24, c[0x0][0x648] ;  /* 0x00019200ff187b82 */ /* 0x000e620000000800 */
[-CC-:B--2---:R-:W-:Y:S02]  /*9150*/  SHF.R.U64 R23, R14, R12.reuse, R9.reuse ;  /* 0x0000000c0e177219 */ /* 0x184fe40000001209 */
[----:B------:R-:W-:-:S05]  /*9160*/  SHF.R.U32.HI R6, RZ, R12, R9 ;  /* 0x0000000cff067219 */ /* 0x000fca0000011609 */
[----:B------:R-:W2:Y:S01]  /*9170*/  LDC R26, c[0x0][0x638] ;  /* 0x00018e00ff1a7b82 */ /* 0x000ea20000000800 */
[-C--:B---3--:R-:W-:Y:S02]  /*9180*/  SHF.L.U32 R8, R8, R27.reuse, RZ ;  /* 0x0000001b08087219 */ /* 0x088fe400000006ff */
[-CC-:B------:R-:W-:Y:S02]  /*9190*/  SHF.R.U64 R25, R23, R27.reuse, R6.reuse ;  /* 0x0000001b17197219 */ /* 0x180fe40000001206 */
[----:B------:R-:W-:Y:S02]  /*91a0*/  LOP3.LUT R32, RZ, R8, RZ, 0x33, !PT ;  /* 0x00000008ff207212 */ /* 0x000fe400078e33ff */
[----:B------:R-:W-:Y:S01]  /*91b0*/  SHF.R.U32.HI R9, RZ, R27, R6 ;  /* 0x0000001bff097219 */ /* 0x000fe20000011606 */
[----:B------:R-:W3:Y:S01]  /*91c0*/  LDC R31, c[0x0][0x610] ;  /* 0x00018400ff1f7b82 */ /* 0x000ee20000000800 */
[----:B------:R-:W-:Y:S01]  /*91d0*/  IMAD.MOV.U32 R8, RZ, RZ, R25 ;  /* 0x000000ffff087224 */ /* 0x000fe200078e0019 */
[----:B------:R-:W-:Y:S06]  /*91e0*/  @!P0 BRA `(.L_x_293) ;  /* 0x0000000000288947 */ /* 0x000fec0003800000 */
        /* <DEDUP_REMOVED lines=10> */
.L_x_293:
[----:B------:R-:W-:Y:S01]  /*9290*/  ISETP.NE.AND P0, PT, R2, 0x1, PT ;  /* 0x000000010200780c */ /* 0x000fe20003f05270 */
[----:B------:R-:W-:Y:S01]  /*92a0*/  IMAD.MOV.U32 R13, RZ, RZ, R21 ;  /* 0x000000ffff0d7224 */ /* 0x000fe200078e0015 */
[----:B-1----:R-:W-:Y:S01]  /*92b0*/  SHF.R.U64 R6, R8, R24, R9 ;  /* 0x0000001808067219 */ /* 0x002fe20000001209 */
[----:B0-----:R-:W-:Y:S01]  /*92c0*/  VIADD R9, R22, 0xffffffff ;  /* 0xffffffff16097836 */ /* 0x001fe20000000000 */
[----:B------:R-:W-:Y:S02]  /*92d0*/  SHF.L.U32 R30, R30, R27, RZ ;  /* 0x0000001b1e1e7219 */ /* 0x000fe400000006ff */
[----:B------:R-:W-:Y:S01]  /*92e0*/  LOP3.LUT R5, R23, R32, RZ, 0xc0, !PT ;  /* 0x0000002017057212 */ /* 0x000fe200078ec0ff */
[----:B------:R-:W-:-:S04]  /*92f0*/  IMAD.MOV R8, RZ, RZ, -R6 ;  /* 0x000000ffff087224 */ /* 0x000fc800078e0a06 */
[----:B------:R-:W-:Y:S01]  /*9300*/  IMAD R6, R30, R6, R5 ;  /* 0x000000061e067224 */ /* 0x000fe200078e0205 */
[----:B------:R-:W-:Y:S01]  /*9310*/  LOP3.LUT R5, R14, R9, RZ, 0xc0, !PT ;  /* 0x000000090e057212 */ /* 0x000fe200078ec0ff */
[----:B------:R-:W-:Y:S02]  /*9320*/  @P0 IMAD R3, R7, R20, R4 ;  /* 0x0000001407030224 */ /* 0x000fe400078e0204 */
[----:B--2---:R-:W-:Y:S02]  /*9330*/  IMAD R4, R8, R26, R25 ;  /* 0x0000001a08047224 */ /* 0x004fe400078e0219 */
[----:B---3--:R-:W-:Y:S02]  /*9340*/  IMAD R3, R6, R31, R3 ;  /* 0x0000001f06037224 */ /* 0x008fe400078e0203 */
[----:B------:R-:W-:Y:S02]  /*9350*/  IMAD R4, R4, R22, R5 ;  /* 0x0000001604047224 */ /* 0x000fe400078e0205 */
[----:B------:R-:W-:-:S03]  /*9360*/  IMAD.MOV.U32 R8, RZ, RZ, 0x1 ;  /* 0x00000001ff087424 */ /* 0x000fc600078e00ff */
[----:B------:R-:W-:Y:S02]  /*9370*/  SEL R6, R4, R3, !P0 ;  /* 0x0000000304067207 */ /* 0x000fe40004000000 */
[----:B------:R-:W-:-:S07]  /*9380*/  SEL R12, R3, R4, !P0 ;  /* 0x00000004030c7207 */ /* 0x000fce0004000000 */
.L_x_291:
[----:B------:R-:W-:-:S08]  /*9390*/  NOP ;  /* 0x0000000000007918 */ /* 0x000fd00000000000 */
[----:B------:R-:W0:-:S00]  /*93a0*/  USETMAXREG.DEALLOC.CTAPOOL 0x28 ;  /* 0x00000028000079c8 */ /* 0x000e0000080e0500 */
[----:B0-----:R-:W-:-:S13]  /*93b0*/  ISETP.NE.AND P0, PT, R0, RZ, PT ;  /* 0x000000ff0000720c */ /* 0x001fda0003f05270 */
[----:B------:R-:W-:Y:S05]  /*93c0*/  @P0 EXIT ;  /* 0x000000000000094d */ /* 0x000fea0003800000 */
[----:B------:R-:W-:Y:S01]  /*93d0*/  LOP3.LUT P0, RZ, R8, 0xff, RZ, 0xc0, !PT ;  /* 0x000000ff08ff7812 */ /* 0x000fe2000780c0ff */
[----:B------:R-:W-:Y:S02]  /*93e0*/  IMAD.MOV.U32 R10, RZ, RZ, 0x1 ;  /* 0x00000001ff0a7424 */ /* 0x000fe400078e00ff */
[----:B------:R-:W-:-:S10]  /*93f0*/  IMAD.MOV.U32 R9, RZ, RZ, RZ ;  /* 0x000000ffff097224 */ /* 0x000fd400078e00ff */
[----:B------:R-:W-:Y:S05]  /*9400*/  @!P0 BRA `(.L_x_294) ;  /* 0x0000000c00b48947 */ /* 0x000fea0003800000 */
[----:B------:R-:W0:Y:S01]  /*9410*/  LDC R0, c[0x0][0x28c] ;  /* 0x0000a300ff007b82 */ /* 0x000e220000000800 */
[----:B------:R-:W-:Y:S01]  /*9420*/  ULDC UR5, c[0x0][0x658] ;  /* 0x0001960000057ab9 */ /* 0x000fe20000000800 */
[----:B------:R-:W-:Y:S01]  /*9430*/  UMOV UR11, 0xffffffff ;  /* 0xffffffff000b7882 */ /* 0x000fe20000000000 */
[----:B------:R-:W-:Y:S01]  /*9440*/  UMOV UR14, 0x1 ;  /* 0x00000001000e7882 */ /* 0x000fe20000000000 */
[----:B------:R-:W-:Y:S01]  /*9450*/  USHF.L.U32 UR11, UR11, UR5, URZ ;  /* 0x000000050b0b7299 */ /* 0x000fe2000800063f */
[----:B------:R-:W-:Y:S01]  /*9460*/  BSSY B0, `(.L_x_294) ;  /* 0x00000e7000007945 */ /* 0x000fe20003800000 */
[----:B------:R-:W-:Y:S01]  /*9470*/  ULDC UR9, c[0x0][0xc] ;  /* 0x0000030000097ab9 */ /* 0x000fe20000000800 */
[----:B------:R-:W-:Y:S01]  /*9480*/  ULDC UR12, c[0x0][0x10] ;  /* 0x00000400000c7ab9 */ /* 0x000fe20000000800 */
[----:B------:R-:W1:Y:S01]  /*9490*/  S2UR UR8, SR_CgaCtaId ;  /* 0x00000000000879c3 */ /* 0x000e620000008800 */
[----:B------:R-:W-:Y:S01]  /*94a0*/  ULOP3.LUT UR13, URZ, UR11, URZ, 0x33, !UPT ;  /* 0x0000000b3f0d7292 */ /* 0x000fe2000f8e333f */
[----:B------:R-:W-:Y:S01]  /*94b0*/  LOP3.LUT R11, R19, 0x2, RZ, 0xfc, !PT ;  /* 0x00000002130b7812 */ /* 0x000fe200078efcff */
[----:B------:R-:W-:Y:S01]  /*94c0*/  IMAD.MOV.U32 R10, RZ, RZ, 0x1 ;  /* 0x00000001ff0a7424 */ /* 0x000fe200078e00ff */
[----:B------:R-:W-:Y:S01]  /*94d0*/  ULDC UR4, c[0x0][0x600] ;  /* 0x0001800000047ab9 */ /* 0x000fe20000000800 */
[----:B------:R-:W-:Y:S01]  /*94e0*/  IMAD.MOV.U32 R9, RZ, RZ, RZ ;  /* 0x000000ffff097224 */ /* 0x000fe200078e00ff */
[----:B------:R-:W-:Y:S01]  /*94f0*/  UMOV UR30, 0x5 ;  /* 0x00000005001e7882 */ /* 0x000fe20000000000 */
[----:B------:R-:W-:-:S02]  /*9500*/  UIADD3 UR4, UR4, -0x1, URZ ;  /* 0xffffffff04047890 */ /* 0x000fc4000fffe03f */
[----:B------:R-:W-:Y:S01]  /*9510*/  USHF.L.U32 UR5, UR14, UR5, URZ ;  /* 0x000000050e057299 */ /* 0x000fe2000800063f */
[----:B------:R-:W-:Y:S01]  /*9520*/  ULDC.64 UR40, c[0x0][0x198] ;  /* 0x0000660000287ab9 */ /* 0x000fe20000000a00 */
[----:B0-----:R-:W-:-:S05]  /*9530*/  VIADD R0, R0, 0x3f ;  /* 0x0000003f00007836 */ /* 0x001fca0000000000 */
[----:B------:R-:W-:Y:S01]  /*9540*/  SHF.R.S32.HI R3, RZ, 0x1f, R0 ;  /* 0x0000001fff037819 */ /* 0x000fe20000011400 */
[----:B-1----:R-:W-:-:S03]  /*9550*/  ULOP3.LUT UR10, UR8, 0x1, URZ, 0xc0, !UPT ;  /* 0x00000001080a7892 */ /* 0x002fc6000f8ec03f */
[----:B------:R-:W-:Y:S01]  /*9560*/  LEA.HI R3, R3, R0, RZ, 0x6 ;  /* 0x0000000003037211 */ /* 0x000fe200078f30ff */
[----:B------:R-:W-:Y:S01]  /*9570*/  USHF.R.U32.HI UR37, URZ, 0x1, UR8 ;  /* 0x000000013f257899 */ /* 0x000fe20008011608 */
[----:B------:R-:W-:Y:S01]  /*9580*/  IMAD.MOV.U32 R0, RZ, RZ, 0x1 ;  /* 0x00000001ff007424 */ /* 0x000fe200078e00ff */
[----:B------:R-:W-:Y:S01]  /*9590*/  USHF.L.U32 UR6, UR8, 0x7, URZ ;  /* 0x0000000708067899 */ /* 0x000fe2000800063f */
[--C-:B------:R-:W-:Y:S01]  /*95a0*/  SHF.R.S32.HI R8, RZ, 0x6, R3.reuse ;  /* 0x00000006ff087819 */ /* 0x100fe20000011403 */
[----:B------:R-:W-:Y:S02]  /*95b0*/  USHF.L.U32 UR7, UR8, 0xc, URZ ;  /* 0x0000000c08077899 */ /* 0x000fe4000800063f */
[----:B------:R-:W-:Y:S01]  /*95c0*/  ULOP3.LUT UR8, UR8, 0xfffffffe, URZ, 0xc0, !UPT ;  /* 0xfffffffe08087892 */ /* 0x000fe2000f8ec03f */
[----:B------:R-:W-:Y:S01]  /*95d0*/  PRMT R3, R0, 0x7610, R3 ;  /* 0x0000761000037816 */ /* 0x000fe20000000003 */
[----:B------:R-:W-:Y:S01]  /*95e0*/  UISETP.GT.U32.AND UP0, UPT, UR10, 0xffff, UPT ;  /* 0x0000ffff0a00788c */ /* 0x000fe2000bf04070 */
[----:B------:R-:W-:Y:S01]  /*95f0*/  VIADD R0, R8, 0x1 ;  /* 0x0000000108007836 */ /* 0x000fe20000000000 */
[----:B------:R-:W-:-:S02]  /*9600*/  USHF.L.U32 UR21, UR14, UR8, URZ ;  /* 0x000000080e157299 */ /* 0x000fc4000800063f */
[----:B------:R-:W-:Y:S02]  /*9610*/  ULOP3.LUT UR11, UR8, 0x1, URZ, 0xfc, !UPT ;  /* 0x00000001080b7892 */ /* 0x000fe4000f8efc3f */
[----:B------:R-:W-:Y:S02]  /*9620*/  UIMAD.WIDE.U32 UR8, UR9, UR12, URZ ;  /* 0x0000000c090872a5 */ /* 0x000fe4000f8e003f */
[----:B------:R-:W-:Y:S01]  /*9630*/  USEL UR10, UR10, 0xffff, !UP0 ;  /* 0x0000ffff0a0a7887 */ /* 0x000fe2000c000000 */
[----:B------:R-:W-:Y:S01]  /*9640*/  ULDC UR12, c[0x0][0x14] ;  /* 0x00000500000c7ab9 */ /* 0x000fe20000000800 */
[----:B------:R-:W-:Y:S02]  /*9650*/  USHF.L.U32 UR11, UR14, UR11, URZ ;  /* 0x0000000b0e0b7299 */ /* 0x000fe4000800063f */
[----:B------:R-:W-:Y:S02]  /*9660*/  UIMAD.WIDE.U32 UR38, UR8, UR12, URZ ;  /* 0x0000000c082672a5 */ /* 0x000fe4000f8e003f */
[----:B------:R-:W-:-:S02]  /*9670*/  UIMAD UR29, UR9, UR12, URZ ;  /* 0x0000000c091d72a4 */ /* 0x000fc4000f8e023f */
[----:B------:R-:W-:Y:S02]  /*9680*/  ULOP3.LUT UR10, UR10, 0xffff, URZ, 0xc0, !UPT ;  /* 0x0000ffff0a0a7892 */ /* 0x000fe4000f8ec03f */
[----:B------:R-:W-:Y:S02]  /*9690*/  ULOP3.LUT UR6, UR6, 0x80, URZ, 0xc0, !UPT ;  /* 0x0000008006067892 */ /* 0x000fe4000f8ec03f */
[----:B------:R-:W-:Y:S02]  /*96a0*/  ULOP3.LUT UR7, UR7, 0x1000, URZ, 0xc0, !UPT ;  /* 0x0000100007077892 */ /* 0x000fe4000f8ec03f */
[----:B------:R-:W-:Y:S02]  /*96b0*/  ULOP3.LUT UR21, UR21, UR11, URZ, 0xfc, !UPT ;  /* 0x0000000b15157292 */ /* 0x000fe4000f8efc3f */
[----:B------:R-:W-:Y:S02]  /*96c0*/  UIADD3 UR29, UR39, UR29, URZ ;  /* 0x0000001d271d7290 */ /* 0x000fe4000fffe03f */
[----:B------:R-:W-:-:S12]  /*96d0*/  USHF.L.U32 UR30, UR30, UR10, URZ ;  /* 0x0000000a1e1e7299 */ /* 0x000fd8000800063f */
.L_x_305:
[----:B------:R-:W-:-:S03]  /*96e0*/  UMOV UR8, 0xffffffff ;  /* 0xffffffff00087882 */ /* 0x000fc60000000000 */
[----:B------:R-:W-:Y:S05]  /*96f0*/  BRA.DIV UR8, `(.L_x_295) ;  /* 0x0000000e08987947 */ /* 0x000fea000b800000 */
[----:B------:R-:W-:-:S13]  /*9700*/  ELECT P6, URZ, PT ;  /* 0x00000000003f782f */ /* 0x000fda00038c0000 */
.L_x_314:
[----:B------:R-:W0:Y:S01]  /*9710*/  LDC R4, c[0x0][0x28c] ;  /* 0x0000a300ff047b82 */ /* 0x000e220000000800 */
[----:B------:R-:W-:Y:S01]  /*9720*/  BSSY B1, `(.L_x_296) ;  /* 0x0000048000017945 */ /* 0x000fe20003800000 */
[----:B0-----:R-:W-:-:S13]  /*9730*/  ISETP.LT.OR P6, PT, R4, 0x1, !P6 ;  /* 0x000000010400780c */ /* 0x001fda00077c1670 */
[----:B------:R-:W-:Y:S05]  /*9740*/  @P6 BRA `(.L_x_297) ;  /* 0x0000000400146947 */ /* 0x000fea0003800000 */
[----:B------:R-:W-:Y:S01]  /*9750*/  LEA R12, R12, UR37, 0x1 ;  /* 0x000000250c0c7c11 */ /* 0x000fe2000f8e08ff */
[----:B------:R-:W-:Y:S01]  /*9760*/  IMAD.MOV.U32 R22, RZ, RZ, RZ ;  /* 0x000000ffff167224 */ /* 0x000fe200078e00ff */
[----:B------:R-:W-:Y:S01]  /*9770*/  LEA R15, R6, UR6, 0x8 ;  /* 0x00000006060f7c11 */ /* 0x000fe2000f8e40ff */
[----:B------:R-:W-:Y:S02]  /*9780*/  IMAD.MOV.U32 R4, RZ, RZ, R0 ;  /* 0x000000ffff047224 */ /* 0x000fe400078e0000 */
[----:B------:R-:W-:Y:S02]  /*9790*/  IMAD.MOV.U32 R5, RZ, RZ, R10 ;  /* 0x000000ffff057224 */ /* 0x000fe400078e000a */
[----:B------:R-:W-:Y:S02]  /*97a0*/  IMAD.MOV.U32 R6, RZ, RZ, R9 ;  /* 0x000000ffff067224 */ /* 0x000fe400078e0009 */
[----:B------:R-:W-:-:S07]  /*97b0*/  IMAD.SHL.U32 R14, R12, 0x40, RZ ;  /* 0x000000400c0e7824 */ /* 0x000fce00078e00ff */
.L_x_300:
[----:B------:R-:W0:Y:S01]  /*97c0*/  S2R R12, SR_CgaCtaId ;  /* 0x00000000000c7919 */ /* 0x000e220000008800 */
[----:B------:R-:W-:Y:S02]  /*97d0*/  MOV R7, 0x400 ;  /* 0x0000040000077802 */ /* 0x000fe40000000f00 */
[----:B------:R-:W-:Y:S02]  /*97e0*/  LOP3.LUT P1, RZ, R18, 0x7f, RZ, 0xc0, !PT ;  /* 0x0000007f12ff7812 */ /* 0x000fe4000782c0ff */
[----:B0-----:R-:W-:Y:S02]  /*97f0*/  LEA R21, R12, R7, 0x18 ;  /* 0x000000070c157211 */ /* 0x001fe400078ec0ff */
[----:B------:R-:W-:-:S09]  /*9800*/  SHF.L.U32 R7, R5, 0x1f, RZ ;  /* 0x0000001f05077819 */ /* 0x000fd200000006ff */
[----:B------:R-:W0:Y:S01]  /*9810*/  @!P1 LDC R12, c[0x0][0x500] ;  /* 0x00014000ff0c9b82 */ /* 0x000e220000000800 */
[----:B------:R-:W-:-:S04]  /*9820*/  IMAD R20, R6, 0x8, R21 ;  /* 0x0000000806147824 */ /* 0x000fc800078e0215 */
[----:B------:R-:W1:Y:S02]  /*9830*/  SYNCS.PHASECHK.TRANS64.TRYWAIT P0, [R20+URZ+0x10], R7 ;  /* 0x00001007140075a7 */ /* 0x000e64000800017f */
[----:B-1----:R-:W-:Y:S05]  /*9840*/  @!P0 BRA `(.L_x_298) ;  /* 0x0000000c00648947 */ /* 0x002fea0003800000 */
.L_x_315:
[----:B-1----:R-:W-:Y:S01]  /*9850*/  PRMT R7, R11, 0x9910, RZ ;  /* 0x000099100b077816 */ /* 0x002fe200000000ff */
[----:B0-----:R0:W-:Y:S03]  /*9860*/  @!P1 SYNCS.ARRIVE.TRANS64 RZ, [R20+URZ], R12 ;  /* 0x0000000c14ff99a7 */ /* 0x0011e6000800003f */
[----:B------:R-:W-:-:S13]  /*9870*/  ISETP.NE.AND P0, PT, R7, 0x2, PT ;  /* 0x000000020700780c */ /* 0x000fda0003f05270 */
[----:B0-----:R-:W-:Y:S05]  /*9880*/  @P0 BRA `(.L_x_299) ;  /* 0x0000000000040947 */ /* 0x001fea0003800000 */
[----:B------:R-:W-:Y:S01]  /*9890*/  BPT.TRAP 0x1 ;  /* 0x000000040000795c */ /* 0x000fe20000300000 */
.L_x_299:
[----:B------:R-:W-:Y:S01]  /*98a0*/  LEA R7, R6, UR37, 0x2 ;  /* 0x0000002506077c11 */ /* 0x000fe2000f8e10ff */
[----:B------:R-:W-:Y:S01]  /*98b0*/  VIADD R4, R4, 0xffffffff ;  /* 0xffffffff04047836 */ /* 0x000fe20000000000 */
[----:B------:R-:W-:Y:S01]  /*98c0*/  LEA R12, R6, UR7, 0xe ;  /* 0x00000007060c7c11 */ /* 0x000fe2000f8e70ff */
[----:B------:R-:W-:Y:S01]  /*98d0*/  UIADD3 UR14, UP0, UR40, 0xf0, URZ ;  /* 0x000000f0280e7890 */ /* 0x000fe2000ff1e03f */
[----:B------:R-:W-:Y:S01]  /*98e0*/  R2UR UR34, R22 ;  /* 0x00000000162272ca */ /* 0x000fe200000e0000 */
[----:B------:R-:W-:Y:S01]  /*98f0*/  IMAD.SHL.U32 R7, R7, 0x800, RZ ;  /* 0x0000080007077824 */ /* 0x000fe200078e00ff */
[----:B------:R-:W-:Y:S01]  /*9900*/  R2UR UR33, R20 ;  /* 0x00000000142172ca */ /* 0x000fe200000e0000 */
[--C-:B------:R-:W-:Y:S01]  /*9910*/  IMAD R12, R12, 0x4, R21.reuse ;  /* 0x000000040c0c7824 */ /* 0x100fe200078e0215 */
[----:B------:R-:W-:Y:S01]  /*9920*/  R2UR UR36, R13 ;  /* 0x000000000d2472ca */ /* 0x000fe200000e0000 */
[----:B------:R-:W-:Y:S01]  /*9930*/  IMAD R7, R7, 0x4, R21 ;  /* 0x0000000407077824 */ /* 0x000fe200078e0215 */
[----:B------:R-:W-:Y:S01]  /*9940*/  R2UR UR35, R14 ;  /* 0x000000000e2372ca */ /* 0x000fe200000e0000 */
[----:B------:R-:W-:Y:S01]  /*9950*/  UIADD3 UR42, UP1, UR40, 0x1f0, URZ ;  /* 0x000001f0282a7890 */ /* 0x000fe2000ff3e03f */
[----:B------:R-:W-:Y:S01]  /*9960*/  R2UR UR8, R12 ;  /* 0x000000000c0872ca */ /* 0x000fe200000e0000 */
[----:B------:R-:W-:Y:S01]  /*9970*/  UIADD3.X UR15, URZ, UR41, URZ, UP0, !UPT ;  /* 0x000000293f0f7290 */ /* 0x000fe200087fe43f */
[----:B------:R-:W-:Y:S01]  /*9980*/  R2UR UR24, R7 ;  /* 0x00000000071872ca */ /* 0x000fe200000e0000 */
[----:B------:R-:W-:Y:S01]  /*9990*/  UPRMT UR31, URZ, 0x5410, UR30 ;  /* 0x000054103f1f7896 */ /* 0x000fe2000800001e */
[----:B------:R-:W-:Y:S01]  /*99a0*/  R2UR UR19, R15 ;  /* 0x000000000f1372ca */ /* 0x000fe200000e0000 */
[----:B------:R-:W-:Y:S01]  /*99b0*/  UIADD3 UR26, UR34, 0x20, URZ ;  /* 0x00000020221a7890 */ /* 0x000fe2000fffe03f */
[----:B------:R-:W-:Y:S01]  /*99c0*/  ISETP.GT.AND P1, PT, R4, 0x1, PT ;  /* 0x000000010400780c */ /* 0x000fe20003f24270 */
[----:B------:R-:W-:Y:S01]  /*99d0*/  UIADD3.X UR43, URZ, UR41, URZ, UP1, !UPT ;  /* 0x000000293f2b7290 */ /* 0x000fe20008ffe43f */
[----:B------:R-:W-:Y:S01]  /*99e0*/  VIADD R6, R6, 0x1 ;  /* 0x0000000106067836 */ /* 0x000fe20000000000 */
[----:B------:R-:W-:Y:S01]  /*99f0*/  UPRMT UR44, URZ, 0x5410, UR21 ;  /* 0x000054103f2c7896 */ /* 0x000fe20008000015 */
[----:B------:R-:W-:Y:S01]  /*9a00*/  VIADD R22, R22, 0x40 ;  /* 0x0000004016167836 */ /* 0x000fe20000000000 */
[----:B------:R-:W-:Y:S01]  /*9a10*/  UMOV UR22, 0x0 ;  /* 0x0000000000167882 */ /* 0x000fe20000000000 */
[----:B------:R-:W-:Y:S01]  /*9a20*/  UMOV UR23, 0x10000000 ;  /* 0x1000000000177882 */ /* 0x000fe20000000000 */
[----:B------:R-:W-:Y:S01]  /*9a30*/  UIADD3 UR16, UR8, 0x10100, URZ ;  /* 0x0001010008107890 */ /* 0x000fe2000fffe03f */
[----:B------:R-:W-:Y:S01]  /*9a40*/  ISETP.NE.AND P0, PT, R6, 0x2, PT ;  /* 0x000000020600780c */ /* 0x000fe20003f05270 */
[----:B------:R-:W-:-:S02]  /*9a50*/  UIADD3 UR32, UR24, 0x100, URZ ;  /* 0x0000010018207890 */ /* 0x000fc4000fffe03f */
[----:B------:R-:W-:Y:S01]  /*9a60*/  UIADD3 UR24, UR24, 0x4100, URZ ;  /* 0x0000410018187890 */ /* 0x000fe2000fffe03f */
[----:B------:R-:W-:Y:S01]  /*9a70*/  SEL R12, RZ, 0x1, P0 ;  /* 0x00000001ff0c7807 */ /* 0x000fe20000000000 */
[----:B------:R-:W-:Y:S01]  /*9a80*/  UIADD3 UR8, UR8, 0x18100, URZ ;  /* 0x0001810008087890 */ /* 0x000fe2000fffe03f */
[----:B------:R-:W-:Y:S01]  /*9a90*/  SEL R6, R6, RZ, P0 ;  /* 0x000000ff06067207 */ /* 0x000fe20000000000 */
[----:B------:R-:W-:Y:S01]  /*9aa0*/  UMOV UR25, UR33 ;  /* 0x0000002100197c82 */ /* 0x000fe20008000000 */
[----:B------:R-:W-:Y:S01]  /*9ab0*/  UMOV UR28, UR36 ;  /* 0x00000024001c7c82 */ /* 0x000fe20008000000 */
[----:B------:R-:W-:Y:S01]  /*9ac0*/  UMOV UR27, UR35 ;  /* 0x00000023001b7c82 */ /* 0x000fe20008000000 */
[----:B------:R-:W-:Y:S01]  /*9ad0*/  UMOV UR17, UR33 ;  /* 0x0000002100117c82 */ /* 0x000fe20008000000 */
[----:B------:R-:W-:Y:S01]  /*9ae0*/  UMOV UR18, UR34 ;  /* 0x0000002200127c82 */ /* 0x000fe20008000000 */
[----:B------:R-:W-:Y:S01]  /*9af0*/  UMOV UR20, UR36 ;  /* 0x0000002400147c82 */ /* 0x000fe20008000000 */
[----:B------:R0:W-:Y:S01]  /*9b00*/  UTMALDG.3D.MULTICAST [UR32], [UR14], UR31, desc[UR22] ;  /* 0x000016200e0073b4 */ /* 0x0001e2000801181f */
[----:B------:R-:W-:Y:S01]  /*9b10*/  UMOV UR9, UR33 ;  /* 0x0000002100097c82 */ /* 0x000fe20008000000 */
[----:B------:R-:W-:Y:S01]  /*9b20*/  UMOV UR11, UR19 ;  /* 0x00000013000b7c82 */ /* 0x000fe20008000000 */
[----:B------:R-:W-:Y:S01]  /*9b30*/  UMOV UR12, UR36 ;  /* 0x00000024000c7c82 */ /* 0x000fe20008000000 */
[----:B------:R-:W-:Y:S01]  /*9b40*/  UMOV UR10, UR26 ;  /* 0x0000001a000a7c82 */ /* 0x000fe20008000000 */
[----:B------:R-:W-:Y:S01]  /*9b50*/  LOP3.LUT R5, R5, R12, RZ, 0x3c, !PT ;  /* 0x0000000c05057212 */ /* 0x000fe200078e3cff */
[----:B------:R0:W-:Y:S01]  /*9b60*/  UTMALDG.3D.MULTICAST [UR24], [UR14], UR31, desc[UR22] ;  /* 0x000016180e0073b4 */ /* 0x0001e2000801181f */
[----:B------:R0:W-:Y:S01]  /*9b70*/  UTMALDG.3D.MULTICAST [UR16], [UR42], UR44, desc[UR22] ;  /* 0x000016102a0073b4 */ /* 0x0001e2000801182c */
[----:B------:R0:W-:Y:S02]  /*9b80*/  UTMALDG.3D.MULTICAST [UR8], [UR42], UR44, desc[UR22] ;  /* 0x000016082a0073b4 */ /* 0x0001e4000801182c */
[----:B0-----:R-:W-:Y:S05]  /*9b90*/  @P1 BRA `(.L_x_300) ;  /* 0xfffffffc00081947 */ /* 0x001fea000383ffff */
.L_x_297:
[----:B------:R-:W-:Y:S05]  /*9ba0*/  BSYNC B1 ;  /* 0x0000000000017941 */ /* 0x000fea0003800000 */
.L_x_296:
[----:B------:R-:W-:Y:S01]  /*9bb0*/  LOP3.LUT P1, RZ, R3, 0xff, RZ, 0xc0, !PT ;  /* 0x000000ff03ff7812 */ /* 0x000fe2000782c0ff */
[----:B------:R-:W-:Y:S01]  /*9bc0*/  IMAD.IADD R9, R8, 0x1, R9 ;  /* 0x0000000108097824 */ /* 0x000fe200078e0209 */
[----:B------:R-:W-:Y:S01]  /*9bd0*/  IADD3 R16, P2, R16, UR38, RZ ;  /* 0x0000002610107c10 */ /* 0x000fe2000ff5e0ff */
[----:B------:R-:W-:Y:S01]  /*9be0*/  ULDC.64 UR8, c[0x0][0x650] ;  /* 0x0001940000087ab9 */ /* 0x000fe20000000a00 */
[----:B------:R-:W-:Y:S01]  /*9bf0*/  BSSY B1, `(.L_x_301) ;  /* 0x000006b000017945 */ /* 0x000fe20003800000 */
[----:B------:R-:W-:Y:S01]  /*9c00*/  IMAD.MOV.U32 R12, RZ, RZ, -0x1 ;  /* 0xffffffffff0c7424 */ /* 0x000fe200078e00ff */
[----:B------:R-:W-:Y:S01]  /*9c10*/  SHF.R.U32.HI R3, RZ, 0x1, R9 ;  /* 0x00000001ff037819 */ /* 0x000fe20000011609 */
[----:B------:R-:W-:Y:S01]  /*9c20*/  IMAD.MOV.U32 R6, RZ, RZ, -0x1 ;  /* 0xffffffffff067424 */ /* 0x000fe200078e00ff */
[----:B------:R-:W-:Y:S01]  /*9c30*/  ISETP.GT.U32.AND P0, PT, R9, 0x1, PT ;  /* 0x000000010900780c */ /* 0x000fe20003f04070 */
[----:B------:R-:W-:Y:S01]  /*9c40*/  IMAD.MOV.U32 R13, RZ, RZ, -0x1 ;  /* 0xffffffffff0d7424 */ /* 0x000fe200078e00ff */
[----:B------:R-:W-:-:S02]  /*9c50*/  LOP3.LUT R3, R3, 0x1, RZ, 0xc0, !PT ;  /* 0x0000000103037812 */ /* 0x000fc400078ec0ff */
[----:B------:R-:W-:Y:S01]  /*9c60*/  ISETP.LT.U32.AND P0, PT, R8, 0x2, P0 ;  /* 0x000000020800780c */ /* 0x000fe20000701070 */
[----:B------:R-:W0:Y:S01]  /*9c70*/  @P1 S2R R5, SR_CgaCtaId ;  /* 0x0000000000051919 */ /* 0x000e220000008800 */
[----:B------:R-:W-:Y:S02]  /*9c80*/  @P1 MOV R4, 0x400 ;  /* 0x0000040000041802 */ /* 0x000fe40000000f00 */
[----:B------:R-:W-:Y:S02]  /*9c90*/  IADD3.X R17, R17, UR29, RZ, P2, !PT ;  /* 0x0000001d11117c10 */ /* 0x000fe400097fe4ff */
[----:B------:R-:W-:Y:S02]  /*9ca0*/  ISETP.GE.U32.AND P2, PT, R16, UR8, PT ;  /* 0x0000000810007c0c */ /* 0x000fe4000bf46070 */
[----:B------:R-:W-:Y:S02]  /*9cb0*/  LOP3.LUT R9, R9, 0x1, RZ, 0xc0, !PT ;  /* 0x0000000109097812 */ /* 0x000fe400078ec0ff */
[----:B0-----:R-:W-:-:S04]  /*9cc0*/  @P1 LEA R4, R5, R4, 0x18 ;  /* 0x0000000405041211 */ /* 0x001fc800078ec0ff */
[----:B------:R0:W-:Y:S01]  /*9cd0*/  @P1 SYNCS.ARRIVE.TRANS64.A1T0 RZ, [R4+URZ+0x38], RZ ;  /* 0x000038ff04ff19a7 */ /* 0x0001e2000810003f */
[----:B------:R-:W-:Y:S02]  /*9ce0*/  ISETP.NE.U32.AND P1, PT, R3, 0x1, PT ;  /* 0x000000010300780c */ /* 0x000fe40003f25070 */
[----:B------:R-:W-:Y:S02]  /*9cf0*/  SEL R3, RZ, 0x1, !P0 ;  /* 0x00000001ff037807 */ /* 0x000fe40004000000 */
[----:B------:R-:W-:Y:S02]  /*9d00*/  ISETP.GE.U32.AND.EX P0, PT, R17, UR9, PT, P2 ;  /* 0x0000000911007c0c */ /* 0x000fe4000bf06120 */
[----:B------:R-:W-:-:S04]  /*9d10*/  ISETP.GT.U32.AND P1, PT, R8, 0x1, !P1 ;  /* 0x000000010800780c */ /* 0x000fc80004f24070 */
[----:B0-----:R-:W-:-:S04]  /*9d20*/  SEL R4, RZ, 0x1, !P1 ;  /* 0x00000001ff047807 */ /* 0x001fc80004800000 */
[--C-:B------:R-:W-:Y:S02]  /*9d30*/  LOP3.LUT R10, R4, R10, R3.reuse, 0x96, !PT ;  /* 0x0000000a040a7212 */ /* 0x100fe400078e9603 */
[----:B------:R-:W-:Y:S02]  /*9d40*/  PRMT R4, RZ, 0x7610, R4 ;  /* 0x00007610ff047816 */ /* 0x000fe40000000004 */
[----:B------:R-:W-:Y:S01]  /*9d50*/  PRMT R3, RZ, 0x7610, R3 ;  /* 0x00007610ff037816 */ /* 0x000fe20000000003 */
[----:B------:R-:W-:Y:S06]  /*9d60*/  @P0 BRA `(.L_x_302) ;  /* 0x00000004004c0947 */ /* 0x000fec0003800000 */
[----:B------:R-:W0:Y:S01]  /*9d70*/  S2R R14, SR_CTAID.X ;  /* 0x00000000000e7919 */ /* 0x000e220000002500 */
[----:B------:R-:W-:Y:S01]  /*9d80*/  ULDC.64 UR8, c[0x0][0x628] ;  /* 0x00018a0000087ab9 */ /* 0x000fe20000000a00 */
[----:B------:R-:W1:Y:S01]  /*9d90*/  LDC R15, c[0x0][0x144] ;  /* 0x00005100ff0f7b82 */ /* 0x000e620000000800 */
[----:B------:R-:W-:Y:S01]  /*9da0*/  ISETP.NE.U32.AND P0, PT, RZ, UR8, PT ;  /* 0x00000008ff007c0c */ /* 0x000fe2000bf05070 */
[----:B------:R-:W2:Y:S01]  /*9db0*/  S2R R12, SR_CTAID.Y ;  /* 0x00000000000c7919 */ /* 0x000ea20000002600 */
[----:B------:R-:W-:Y:S01]  /*9dc0*/  ULDC UR10, c[0x0][0x150] ;  /* 0x00005400000a7ab9 */ /* 0x000fe20000000800 */
[----:B------:R-:W-:Y:S01]  /*9dd0*/  ULDC UR11, c[0x0][0x630] ;  /* 0x00018c00000b7ab9 */ /* 0x000fe20000000800 */
[----:B------:R-:W-:Y:S01]  /*9de0*/  ISETP.NE.AND.EX P0, PT, RZ, UR9, PT, P0 ;  /* 0x00000009ff007c0c */ /* 0x000fe2000bf05300 */
[----:B------:R-:W-:Y:S01]  /*9df0*/  IMAD.MOV.U32 R4, RZ, RZ, R16 ;  /* 0x000000ffff047224 */ /* 0x000fe200078e0010 */
[----:B0-----:R-:W-:-:S05]  /*9e00*/  I2FP.F32.U32 R5, R14 ;  /* 0x0000000e00057245 */ /* 0x001fca0000201000 */
[----:B------:R-:W-:Y:S01]  /*9e10*/  FMUL R20, R5, UR10 ;  /* 0x0000000a05147c20 */ /* 0x000fe20008400000 */
[----:B------:R-:W-:-:S05]  /*9e20*/  IMAD.MOV.U32 R5, RZ, RZ, R17 ;  /* 0x000000ffff057224 */ /* 0x000fca00078e0011 */
[----:B--2---:R-:W-:Y:S05]  /*9e30*/  @!P0 BRA `(.L_x_303) ;  /* 0x0000000000288947 */ /* 0x004fea0003800000 */
[----:B------:R-:W-:Y:S02]  /*9e40*/  ULDC UR10, c[0x0][0x634] ;  /* 0x00018d00000a7ab9 */ /* 0x000fe40000000800 */
[----:B------:R-:W-:-:S05]  /*9e50*/  IADD3 R5, P0, R16, UR10, RZ ;  /* 0x0000000a10057c10 */ /* 0x000fca000ff1e0ff */
[----:B------:R-:W-:-:S04]  /*9e60*/  IMAD.X R13, RZ, RZ, R17, P0 ;  /* 0x000000ffff0d7224 */ /* 0x000fc800000e0611 */
[----:B------:R-:W-:-:S04]  /*9e70*/  IMAD.WIDE.U32 R6, R13, UR8, RZ ;  /* 0x000000080d067c25 */ /* 0x000fc8000f8e00ff */
[----:B------:R-:W-:-:S04]  /*9e80*/  IMAD.WIDE.U32 R6, P0, R5, UR9, R6 ;  /* 0x0000000905067c25 */ /* 0x000fc8000f800006 */
[----:B------:R-:W-:-:S04]  /*9e90*/  IMAD.WIDE.U32 R4, R5, UR8, RZ ;  /* 0x0000000805047c25 */ /* 0x000fc8000f8e00ff */
[----:B------:R-:W-:Y:S01]  /*9ea0*/  IMAD.MOV.U32 R4, RZ, RZ, R7 ;  /* 0x000000ffff047224 */ /* 0x000fe200078e0007 */
[----:B------:R-:W-:Y:S01]  /*9eb0*/  IADD3 RZ, P1, R5, R6, RZ ;  /* 0x0000000605ff7210 */ /* 0x000fe20007f3e0ff */
[----:B------:R-:W-:-:S04]  /*9ec0*/  IMAD.X R5, RZ, RZ, RZ, P0 ;  /* 0x000000ffff057224 */ /* 0x000fc800000e06ff */
[----:B------:R-:W-:-:S08]  /*9ed0*/  IMAD.WIDE.U32.X R4, R13, UR9, R4, P1 ;  /* 0x000000090d047c25 */ /* 0x000fd000088e0404 */
.L_x_303:
[--C-:B------:R-:W-:Y:S01]  /*9ee0*/  SHF.R.U64 R13, R4, UR11, R5.reuse ;  /* 0x0000000b040d7c19 */ /* 0x100fe20008001205 */
[----:B------:R-:W0:Y:S01]  /*9ef0*/  F2I.U32.TRUNC.NTZ R20, R20 ;  /* 0x0000001400147305 */ /* 0x000e22000020f000 */
[----:B------:R-:W-:Y:S01]  /*9f00*/  SHF.R.U32.HI R4, RZ, UR11, R5 ;  /* 0x0000000bff047c19 */ /* 0x000fe20008011605 */
[----:B------:R-:W-:Y:S01]  /*9f10*/  ULDC.64 UR8, c[0x0][0x620] ;  /* 0x0001880000087ab9 */ /* 0x000fe20000000a00 */
[----:B------:R-:W-:Y:S01]  /*9f20*/  IADD3 R7, P0, RZ, -R13, RZ ;  /* 0x8000000dff077210 */ /* 0x000fe20007f1e0ff */
[----:B------:R-:W-:Y:S01]  /*9f30*/  ULDC.64 UR10, c[0x0][0x640] ;  /* 0x00019000000a7ab9 */ /* 0x000fe20000000a00 */
[----:B------:R-:W2:Y:S03]  /*9f40*/  LDC R21, c[0x0][0x148] ;  /* 0x00005200ff157b82 */ /* 0x000ea60000000800 */
[----:B------:R-:W-:Y:S01]  /*9f50*/  IMAD.X R4, RZ, RZ, ~R4, P0 ;  /* 0x000000ffff047224 */ /* 0x000fe200000e0e04 */
[----:B------:R-:W-:-:S03]  /*9f60*/  ISETP.NE.U32.AND P0, PT, RZ, UR10, PT ;  /* 0x0000000aff007c0c */ /* 0x000fc6000bf05070 */
[----:B------:R-:W-:Y:S01]  /*9f70*/  IMAD R6, R4, UR8, RZ ;  /* 0x0000000804067c24 */ /* 0x000fe2000f8e02ff */
[----:B------:R-:W-:Y:S01]  /*9f80*/  ISETP.NE.AND.EX P0, PT, RZ, UR11, PT, P0 ;  /* 0x0000000bff007c0c */ /* 0x000fe2000bf05300 */
[----:B------:R-:W-:Y:S01]  /*9f90*/  IMAD.WIDE.U32 R4, R7, UR8, R16 ;  /* 0x0000000807047c25 */ /* 0x000fe2000f8e0010 */
[----:B------:R-:W-:-:S03]  /*9fa0*/  ULDC UR8, c[0x0][0x618] ;  /* 0x0001860000087ab9 */ /* 0x000fc60000000800 */
[----:B------:R-:W-:Y:S01]  /*9fb0*/  IMAD R7, R7, UR9, R6 ;  /* 0x0000000907077c24 */ /* 0x000fe2000f8e0206 */
[----:B------:R-:W-:Y:S01]  /*9fc0*/  ULDC UR9, c[0x0][0x154] ;  /* 0x0000550000097ab9 */ /* 0x000fe20000000800 */
[----:B0-----:R-:W-:Y:S02]  /*9fd0*/  IMAD.MOV R6, RZ, RZ, -R20 ;  /* 0x000000ffff067224 */ /* 0x001fe400078e0a14 */
[----:B------:R-:W-:Y:S02]  /*9fe0*/  IMAD.IADD R5, R5, 0x1, R7 ;  /* 0x0000000105057824 */ /* 0x000fe400078e0207 */
[----:B-1----:R-:W-:Y:S01]  /*9ff0*/  IMAD R14, R15, R6, R14 ;  /* 0x000000060f0e7224 */ /* 0x002fe200078e020e */
[----:B------:R-:W-:Y:S02]  /*a000*/  I2FP.F32.U32 R6, R12 ;  /* 0x0000000c00067245 */ /* 0x000fe40000201000 */
[--C-:B------:R-:W-:Y:S02]  /*a010*/  SHF.R.U64 R15, R4, UR8, R5.reuse ;  /* 0x00000008040f7c19 */ /* 0x100fe40008001205 */
[----:B------:R-:W-:Y:S01]  /*a020*/  SHF.R.U32.HI R4, RZ, UR8, R5 ;  /* 0x00000008ff047c19 */ /* 0x000fe20008011605 */
[----:B------:R-:W-:Y:S01]  /*a030*/  FMUL R6, R6, UR9 ;  /* 0x0000000906067c20 */ /* 0x000fe20008400000 */
[----:B------:R-:W-:-:S02]  /*a040*/  ULDC UR8, c[0x0][0x608] ;  /* 0x0001820000087ab9 */ /* 0x000fc40000000800 */
[--C-:B------:R-:W-:Y:S01]  /*a050*/  SHF.R.U64 R22, R15, UR8, R4.reuse ;  /* 0x000000080f167c19 */ /* 0x100fe20008001204 */
[----:B------:R0:W1:Y:S01]  /*a060*/  F2I.U32.TRUNC.NTZ R24, R6 ;  /* 0x0000000600187305 */ /* 0x000062000020f000 */
[----:B------:R-:W-:Y:S01]  /*a070*/  SHF.R.U32.HI R5, RZ, UR8, R4 ;  /* 0x00000008ff057c19 */ /* 0x000fe20008011604 */
[----:B------:R-:W-:-:S03]  /*a080*/  ULDC UR8, c[0x0][0x658] ;  /* 0x0001960000087ab9 */ /* 0x000fc60000000800 */
[--C-:B------:R-:W-:Y:S02]  /*a090*/  SHF.R.U64 R20, R22, UR8, R5.reuse ;  /* 0x0000000816147c19 */ /* 0x100fe40008001205 */
[----:B------:R-:W-:-:S03]  /*a0a0*/  SHF.R.U32.HI R23, RZ, UR8, R5 ;  /* 0x00000008ff177c19 */ /* 0x000fc60008011605 */
[----:B------:R-:W-:Y:S02]  /*a0b0*/  IMAD.MOV.U32 R4, RZ, RZ, R20 ;  /* 0x000000ffff047224 */ /* 0x000fe400078e0014 */
[----:B------:R-:W-:Y:S01]  /*a0c0*/  IMAD.MOV.U32 R5, RZ, RZ, R23 ;  /* 0x000000ffff057224 */ /* 0x000fe200078e0017 */
[----:B0-----:R-:W-:Y:S06]  /*a0d0*/  @!P0 BRA `(.L_x_304) ;  /* 0x0000000000288947 */ /* 0x001fec0003800000 */
        /* <DEDUP_REMOVED lines=10> */
.L_x_304:
[----:B------:R-:W-:Y:S01]  /*a180*/  ISETP.NE.AND P0, PT, R2, 0x1, PT ;  /* 0x000000010200780c */ /* 0x000fe20003f05270 */
[----:B------:R-:W-:Y:S01]  /*a190*/  ULDC UR8, c[0x0][0x648] ;  /* 0x0001920000087ab9 */ /* 0x000fe20000000800 */
[----:B------:R-:W-:Y:S01]  /*a1a0*/  LOP3.LUT R22, R22, UR13, RZ, 0xc0, !PT ;  /* 0x0000000d16167c12 */ /* 0x000fe2000f8ec0ff */
[----:B-1----:R-:W-:Y:S01]  /*a1b0*/  IMAD.MOV R24, RZ, RZ, -R24 ;  /* 0x000000ffff187224 */ /* 0x002fe200078e0a18 */
[----:B------:R-:W-:Y:S01]  /*a1c0*/  SHF.R.U64 R5, R4, UR8, R5 ;  /* 0x0000000804057c19 */ /* 0x000fe20008001205 */
[----:B------:R-:W-:Y:S01]  /*a1d0*/  ULDC UR8, c[0x0][0x638] ;  /* 0x00018e0000087ab9 */ /* 0x000fe20000000800 */
[----:B------:R-:W-:Y:S01]  /*a1e0*/  LOP3.LUT R15, R15, UR4, RZ, 0xc0, !PT ;  /* 0x000000040f0f7c12 */ /* 0x000fe2000f8ec0ff */
[----:B------:R-:W-:Y:S01]  /*a1f0*/  ULDC UR9, c[0x0][0x610] ;  /* 0x0001840000097ab9 */ /* 0x000fe20000000800 */
[----:B------:R-:W-:Y:S02]  /*a200*/  IMAD.MOV.U32 R4, RZ, RZ, 0x1 ;  /* 0x00000001ff047424 */ /* 0x000fe400078e00ff */
[----:B------:R-:W-:-:S02]  /*a210*/  IMAD.MOV R7, RZ, RZ, -R5 ;  /* 0x000000ffff077224 */ /* 0x000fc400078e0a05 */
[----:B------:R-:W-:Y:S02]  /*a220*/  IMAD R5, R5, UR5, R22 ;  /* 0x0000000505057c24 */ /* 0x000fe4000f8e0216 */
[----:B--2---:R-:W-:Y:S02]  /*a230*/  @P0 IMAD R14, R21, R24, R12 ;  /* 0x00000018150e0224 */ /* 0x004fe400078e020c */
[----:B------:R-:W-:Y:S01]  /*a240*/  IMAD R20, R7, UR8, R20 ;  /* 0x0000000807147c24 */ /* 0x000fe2000f8e0214 */
[----:B------:R-:W-:Y:S01]  /*a250*/  ULDC UR8, c[0x0][0x600] ;  /* 0x0001800000087ab9 */ /* 0x000fe20000000800 */
[----:B------:R-:W-:Y:S02]  /*a260*/  IMAD R14, R5, UR9, R14 ;  /* 0x00000009050e7c24 */ /* 0x000fe4000f8e020e */
[----:B------:R-:W-:-:S05]  /*a270*/  IMAD R5, R20, UR8, R15 ;  /* 0x0000000814057c24 */ /* 0x000fca000f8e020f */
[----:B------:R-:W-:Y:S02]  /*a280*/  SEL R6, R5, R14, !P0 ;  /* 0x0000000e05067207 */ /* 0x000fe40004000000 */
[----:B------:R-:W-:-:S07]  /*a290*/  SEL R12, R14, R5, !P0 ;  /* 0x000000050e0c7207 */ /* 0x000fce0004000000 */
.L_x_302:
[----:B------:R-:W-:Y:S05]  /*a2a0*/  BSYNC B1 ;  /* 0x0000000000017941 */ /* 0x000fea0003800000 */
.L_x_301:
[----:B------:R-:W-:-:S13]  /*a2b0*/  LOP3.LUT P0, RZ, R4, 0xff, RZ, 0xc0, !PT ;  /* 0x000000ff04ff7812 */ /* 0x000fda000780c0ff */
[----:B------:R-:W-:Y:S05]  /*a2c0*/  @P0 BRA `(.L_x_305) ;  /* 0xfffffff400040947 */ /* 0x000fea000383ffff */
[----:B------:R-:W-:Y:S05]  /*a2d0*/  BSYNC B0 ;  /* 0x0000000000007941 */ /* 0x000fea0003800000 */
.L_x_294:
[----:B------:R-:W-:-:S03]  /*a2e0*/  UMOV UR8, 0xffffffff ;  /* 0xffffffff00087882 */ /* 0x000fc60000000000 */
[----:B------:R-:W-:Y:S05]  /*a2f0*/  BRA.DIV UR8, `(.L_x_306) ;  /* 0x0000000208cc7947 */ /* 0x000fea000b800000 */
[----:B------:R-:W-:-:S13]  /*a300*/  ELECT P6, URZ, PT ;  /* 0x00000000003f782f */ /* 0x000fda00038c0000 */
.L_x_318:
[----:B------:R-:W-:Y:S04]  /*a310*/  BSSY B0, `(.L_x_307) ;  /* 0x0000019000007945 */ /* 0x000fe80003800000 */
[----:B------:R-:W-:Y:S05]  /*a320*/  @!P6 BRA `(.L_x_308) ;  /* 0x00000000005ce947 */ /* 0x000fea0003800000 */
[----:B------:R-:W-:-:S04]  /*a330*/  LOP3.LUT R19, R19, 0x2, RZ, 0xfc, !PT ;  /* 0x0000000213137812 */ /* 0x000fc800078efcff */
[----:B------:R-:W-:-:S13]  /*a340*/  ISETP.NE.AND P0, PT, R19, 0x3, PT ;  /* 0x000000031300780c */ /* 0x000fda0003f05270 */
[----:B------:R-:W-:Y:S05]  /*a350*/  @!P0 BRA `(.L_x_309) ;  /* 0x0000000000048947 */ /* 0x000fea0003800000 */
[----:B------:R-:W-:Y:S01]  /*a360*/  BPT.TRAP 0x1 ;  /* 0x000000040000795c */ /* 0x000fe20000300000 */
.L_x_309:
[----:B------:R-:W0:Y:S01]  /*a370*/  S2R R3, SR_CgaCtaId ;  /* 0x0000000000037919 */ /* 0x000e220000008800 */
[----:B------:R-:W-:Y:S02]  /*a380*/  MOV R0, 0x400 ;  /* 0x0000040000007802 */ /* 0x000fe40000000f00 */
[----:B------:R-:W-:Y:S02]  /*a390*/  SHF.L.U32 R2, R10, 0x1f, RZ ;  /* 0x0000001f0a027819 */ /* 0x000fe400000006ff */
[----:B0-----:R-:W-:-:S05]  /*a3a0*/  LEA R0, R3, R0, 0x18 ;  /* 0x0000000003007211 */ /* 0x001fca00078ec0ff */
[----:B------:R-:W-:-:S04]  /*a3b0*/  VIADD R0, R0, 0x10 ;  /* 0x0000001000007836 */ /* 0x000fc80000000000 */
[C---:B------:R-:W-:Y:S02]  /*a3c0*/  IMAD R5, R9.reuse, 0x8, R0 ;  /* 0x0000000809057824 */ /* 0x040fe400078e0200 */
[----:B------:R-:W-:Y:S02]  /*a3d0*/  VIADD R9, R9, 0x1 ;  /* 0x0000000109097836 */ /* 0x000fe40000000000 */
[----:B------:R-:W0:Y:S03]  /*a3e0*/  SYNCS.PHASECHK.TRANS64.TRYWAIT P0, [R5+URZ], R2 ;  /* 0x00000002050075a7 */ /* 0x000e26000800017f */
[----:B------:R-:W-:-:S04]  /*a3f0*/  ISETP.NE.AND P1, PT, R9, 0x2, PT ;  /* 0x000000020900780c */ /* 0x000fc80003f25270 */
[----:B------:R-:W-:Y:S02]  /*a400*/  SEL R3, RZ, 0x1, P1 ;  /* 0x00000001ff037807 */ /* 0x000fe40000800000 */
[----:B------:R-:W-:Y:S02]  /*a410*/  SEL R9, R9, RZ, P1 ;  /* 0x000000ff09097207 */ /* 0x000fe40000800000 */
[----:B------:R-:W-:Y:S01]  /*a420*/  LOP3.LUT R3, R10, R3, RZ, 0x3c, !PT ;  /* 0x000000030a037212 */ /* 0x000fe200078e3cff */
[----:B0-----:R-:W-:Y:S06]  /*a430*/  @!P0 BRA `(.L_x_310) ;  /* 0x00000000009c8947 */ /* 0x001fec0003800000 */
.L_x_319:
[----:B------:R-:W-:Y:S01]  /*a440*/  IMAD R9, R9, 0x8, R0 ;  /* 0x0000000809097824 */ /* 0x000fe200078e0200 */
[----:B------:R-:W-:-:S07]  /*a450*/  SHF.L.U32 R0, R3, 0x1f, RZ ;  /* 0x0000001f03007819 */ /* 0x000fce00000006ff */
.L_x_311:
[----:B-1----:R1:W2:Y:S02]  /*a460*/  SYNCS.PHASECHK.TRANS64.TRYWAIT P0, [R9+URZ], R0 ;  /* 0x00000000090075a7 */ /* 0x0022a4000800017f */
[----:B--2---:R-:W-:Y:S05]  /*a470*/  @!P0 NANOSLEEP.SYNCS 0x989680 ;  /* 0x009896800000895d */ /* 0x004fea0003900000 */
[----:B------:R-:W2:Y:S02]  /*a480*/  @!P0 SYNCS.PHASECHK.TRANS64 P0, [R9+URZ], R0 ;  /* 0x00000000090085a7 */ /* 0x000ea4000800007f */
[----:B--2---:R-:W-:Y:S05]  /*a490*/  @!P0 BRA `(.L_x_311) ;  /* 0xfffffffc00f08947 */ /* 0x004fea000383ffff */
.L_x_308:
[----:B------:R-:W-:Y:S05]  /*a4a0*/  BSYNC B0 ;  /* 0x0000000000007941 */ /* 0x000fea0003800000 */
.L_x_307:
[----:B------:R-:W-:Y:S05]  /*a4b0*/  EXIT ;  /* 0x000000000000794d */ /* 0x000fea0003800000 */
.L_x_21:
[----:B---3--:R3:W4:Y:S02]  /*a4c0*/  SYNCS.PHASECHK.TRANS64.TRYWAIT P1, [R3+URZ], R0 ;  /* 0x00000000030075a7 */ /* 0x008724000802017f */
[----:B----4-:R-:W-:Y:S05]  /*a4d0*/  @!P1 NANOSLEEP.SYNCS 0x989680 ;  /* 0x009896800000995d */ /* 0x010fea0003900000 */
[----:B------:R-:W4:Y:S02]  /*a4e0*/  @!P1 SYNCS.PHASECHK.TRANS64 P1, [R3+URZ], R0 ;  /* 0x00000000030095a7 */ /* 0x000f24000802007f */
[----:B----4-:R-:W-:Y:S05]  /*a4f0*/  @!P1 BRA `(.L_x_21) ;  /* 0xfffffffc00f09947 */ /* 0x010fea000383ffff */
[----:B------:R-:W-:Y:S05]  /*a500*/  BRA `(.L_x_20) ;  /* 0xffffff6c00f47947 */ /* 0x000fea000383ffff */
.L_x_26:
[----:B-1----:R1:W2:Y:S02]  /*a510*/  SYNCS.PHASECHK.TRANS64.TRYWAIT P1, [R5+URZ], R4 ;  /* 0x00000004050075a7 */ /* 0x0022a4000802017f */
[----:B--2---:R-:W-:Y:S05]  /*a520*/  @!P1 NANOSLEEP.SYNCS 0x989680 ;  /* 0x009896800000995d */ /* 0x004fea0003900000 */
[----:B------:R-:W2:Y:S02]  /*a530*/  @!P1 SYNCS.PHASECHK.TRANS64 P1, [R5+URZ], R4 ;  /* 0x00000004050095a7 */ /* 0x000ea4000802007f */
[----:B--2---:R-:W-:Y:S05]  /*a540*/  @!P1 BRA `(.L_x_26) ;  /* 0xfffffffc00f09947 */ /* 0x004fea000383ffff */
[----:B------:R-:W-:Y:S05]  /*a550*/  BRA `(.L_x_25) ;  /* 0xffffff7400707947 */ /* 0x000fea000383ffff */
.L_x_295:
[----:B------:R-:W-:Y:S01]  /*a560*/  BSSY B1, `(.L_x_312) ;  /* 0x0000006000017945 */ /* 0x000fe20003800000 */
[----:B------:R-:W-:-:S07]  /*a570*/  IMAD.MOV.U32 R15, RZ, RZ, -0x1 ;  /* 0xffffffffff0f7424 */ /* 0x000fce00078e00ff */
[----:B------:R-:W-:Y:S05]  /*a580*/  WARPSYNC.COLLECTIVE R15, `(.L_x_313) ;  /* 0x000000000f0c7348 */ /* 0x000fea0003c00000 */
[----:B------:R-:W-:Y:S02]  /*a590*/  ELECT P6, UR62, PT ;  /* 0x00000000003e782f */ /* 0x000fe400038c0000 */
[----:B------:R-:W-:Y:S01]  /*a5a0*/  MOV R14, UR62 ;  /* 0x0000003e000e7c02 */ /* 0x000fe20008000f00 */
[----:B------:R-:W-:Y:S10]  /*a5b0*/  ENDCOLLECTIVE ;  /* 0x000000000000791b */ /* 0x000ff40003800000 */
.L_x_313:
[----:B------:R-:W-:Y:S05]  /*a5c0*/  BSYNC B1 ;  /* 0x0000000000017941 */ /* 0x000fea0003800000 */
.L_x_312:
[----:B------:R-:W-:Y:S05]  /*a5d0*/  BRA `(.L_x_314) ;  /* 0xfffffff0004c7947 */ /* 0x000fea000383ffff */
.L_x_298:
[----:B-1----:R1:W2:Y:S02]  /*a5e0*/  SYNCS.PHASECHK.TRANS64.TRYWAIT P0, [R20+URZ+0x10], R7 ;  /* 0x00001007140075a7 */ /* 0x0022a4000800017f */
[----:B--2---:R-:W-:Y:S05]  /*a5f0*/  @!P0 NANOSLEEP.SYNCS 0x989680 ;  /* 0x009896800000895d */ /* 0x004fea0003900000 */
[----:B------:R-:W2:Y:S02]  /*a600*/  @!P0 SYNCS.PHASECHK.TRANS64 P0, [R20+URZ+0x10], R7 ;  /* 0x00001007140085a7 */ /* 0x000ea4000800007f */
[----:B--2---:R-:W-:Y:S05]  /*a610*/  @!P0 BRA `(.L_x_298) ;  /* 0xfffffffc00f08947 */ /* 0x004fea000383ffff */
[----:B------:R-:W-:Y:S05]  /*a620*/  BRA `(.L_x_315) ;  /* 0xfffffff000887947 */ /* 0x000fea000383ffff */
.L_x_306:
[----:B------:R-:W-:Y:S01]  /*a630*/  BSSY B0, `(.L_x_316) ;  /* 0x0000006000007945 */ /* 0x000fe20003800000 */
[----:B------:R-:W-:-:S07]  /*a640*/  IMAD.MOV.U32 R15, RZ, RZ, -0x1 ;  /* 0xffffffffff0f7424 */ /* 0x000fce00078e00ff */
[----:B------:R-:W-:Y:S05]  /*a650*/  WARPSYNC.COLLECTIVE R15, `(.L_x_317) ;  /* 0x000000000f0c7348 */ /* 0x000fea0003c00000 */
[----:B------:R-:W-:Y:S02]  /*a660*/  ELECT P6, UR62, PT ;  /* 0x00000000003e782f */ /* 0x000fe400038c0000 */
[----:B------:R-:W-:Y:S01]  /*a670*/  MOV R14, UR62 ;  /* 0x0000003e000e7c02 */ /* 0x000fe20008000f00 */
[----:B------:R-:W-:Y:S10]  /*a680*/  ENDCOLLECTIVE ;  /* 0x000000000000791b */ /* 0x000ff40003800000 */
.L_x_317:
[----:B------:R-:W-:Y:S05]  /*a690*/  BSYNC B0 ;  /* 0x0000000000007941 */ /* 0x000fea0003800000 */
.L_x_316:
[----:B------:R-:W-:Y:S05]  /*a6a0*/  BRA `(.L_x_318) ;  /* 0xfffffffc00187947 */ /* 0x000fea000383ffff */
.L_x_310:
[----:B0-----:R0:W1:Y:S02]  /*a6b0*/  SYNCS.PHASECHK.TRANS64.TRYWAIT P0, [R5+URZ], R2 ;  /* 0x00000002050075a7 */ /* 0x001064000800017f */
[----:B-1----:R-:W-:Y:S05]  /*a6c0*/  @!P0 NANOSLEEP.SYNCS 0x989680 ;  /* 0x009896800000895d */ /* 0x002fea0003900000 */
[----:B------:R-:W1:Y:S02]  /*a6d0*/  @!P0 SYNCS.PHASECHK.TRANS64 P0, [R5+URZ], R2 ;  /* 0x00000002050085a7 */ /* 0x000e64000800007f */
[----:B-1----:R-:W-:Y:S05]  /*a6e0*/  @!P0 BRA `(.L_x_310) ;  /* 0xfffffffc00f08947 */ /* 0x002fea000383ffff */
[----:B------:R-:W-:Y:S05]  /*a6f0*/  BRA `(.L_x_319) ;  /* 0xfffffffc00507947 */ /* 0x000fea000383ffff */
.L_x_320:
[----:B------:R-:W-:-:S00]  /*a700*/  BRA `(.L_x_320) ;  /* 0xfffffffc00fc7947 */ /* 0x000fc0000383ffff */
[----:B------:R-:W-:-:S00]  /*a710*/  NOP ;  /* 0x0000000000007918 */ /* 0x000fc00000000000 */
        /* <DEDUP_REMOVED lines=14> */
.L_x_321:


//--------------------- .nv.global.init           --------------------------
	.section	.nv.global.init,"aw",@progbits
.nv.global.init:
	.type		$str$22,@object
	.size		$str$22,($str$23 - $str$22)
$str$22:
        /*0000*/ 	.byte	0x6b, 0x5f, 0x74, 0x69, 0x6c, 0x65, 0x5f, 0x63, 0x6f, 0x75, 0x6e, 0x74, 0x20, 0x3e, 0x3d, 0x20
        /*0010*/ 	.byte	0x31, 0x00
	.type		$str$23,@object
	.size		$str$23,(__unnamed_1 - $str$23)
$str$23:
        /*0012*/ 	.byte	0x2f, 0x74, 0x6d, 0x70, 0x2f, 0x63, 0x75, 0x74, 0x6c, 0x61, 0x73, 0x73, 0x5f, 0x73, 0x77, 0x65
        /*0022*/ 	.byte	0x65, 0x70, 0x5f, 0x73, 0x72, 0x63, 0x2f, 0x69, 0x6e, 0x63, 0x6c, 0x75, 0x64, 0x65, 0x2f, 0x63
        /*0032*/ 	.byte	0x75, 0x74, 0x6c, 0x61, 0x73, 0x73, 0x2f, 0x67, 0x65, 0x6d, 0x6d, 0x2f, 0x63, 0x6f, 0x6c, 0x6c
        /*0042*/ 	.byte	0x65, 0x63, 0x74, 0x69, 0x76, 0x65, 0x2f, 0x73, 0x6d, 0x39, 0x30, 0x5f, 0x6d, 0x6d, 0x61, 0x5f
        /*0052*/ 	.byte	0x74, 0x6d, 0x61, 0x5f, 0x67, 0x6d, 0x6d, 0x61, 0x5f, 0x73, 0x73, 0x5f, 0x77, 0x61, 0x72, 0x70
        /*0062*/ 	.byte	0x73, 0x70, 0x65, 0x63, 0x69, 0x61, 0x6c, 0x69, 0x7a, 0x65, 0x64, 0x2e, 0x68, 0x70, 0x70, 0x00
	.type		__unnamed_1,@object
	.size		__unnamed_1,(.L_0 - __unnamed_1)
__unnamed_1:
        /*0072*/ 	.byte	0x76, 0x6f, 0x69, 0x64, 0x20, 0x63, 0x75, 0x74, 0x6c, 0x61, 0x73, 0x73, 0x3a, 0x3a, 0x67, 0x65
        /* <DEDUP_REMOVED lines=176> */
        /*0b82*/ 	.byte	0x65, 0x6e, 0x74, 0x69, 0x74, 0x79, 0x5d, 0x00
.L_0:


//--------------------- .nv.shared._ZN7cutlass13device_kernelINS_4gemm6kernel13GemmUniversalIN4cute5tupleIJiiiiEEENS1_10collective13CollectiveMmaINS1_34MainloopSm90TmaGmmaWarpSpecializedILi2ENS5_IJNS4_1CILi2EEESB_NSA_ILi1EEEEEENS1_35KernelTmaWarpSpecializedCooperativeEEENS5_IJNSA_ILi128EEENSA_ILi256EEENSA_ILi64EEEEEEfNS5_IJlSC_lEEEfSK_NS4_8TiledMMAINS4_8MMA_AtomIJNS4_4SM904GMMA30MMA_64x256x8_F32TF32TF32_SS_TNILNSO_7ScaleInE1ELSQ_1EEEEEENS4_6LayoutINS5_IJSB_SC_SC_EEENS5_IJSC_NSA_ILi0EEESV_EEEEENS5_IJNS4_10UnderscoreESY_SY_EEEEENS4_23SM90_TMA_LOAD_MULTICASTENS4_14ComposedLayoutINS4_7SwizzleILi3ELi4ELi3EEENS4_18smem_ptr_flag_bitsILi32EEENST_INS5_IJNSA_ILi8EEENSA_ILi32EEEEEENS5_IJS18_SC_EEEEEEEvNS4_8identityES11_S1C_vS1D_EENS_8epilogue10collective6detail29Sm90TmaWarpSpecializedAdapterINS1G_15DefaultEpilogueIfSK_SK_NS1F_6thread17LinearCombinationIfLi1EffLNS1K_9ScaleType4KindE0ELNS_15FloatRoundStyleE2EfEENS1_15EpilogueDefaultEEEEEvvEEEEvNT_6ParamsE --------------------------
	.section	.nv.shared._ZN7cutlass13device_kernelINS_4gemm6kernel13GemmUniversalIN4cute5tupleIJiiiiEEENS1_10collective13CollectiveMmaINS1_34MainloopSm90TmaGmmaWarpSpecializedILi2ENS5_IJNS4_1CILi2EEESB_NSA_ILi1EEEEEENS1_35KernelTmaWarpSpecializedCooperativeEEENS5_IJNSA_ILi128EEENSA_ILi256EEENSA_ILi64EEEEEEfNS5_IJlSC_lEEEfSK_NS4_8TiledMMAINS4_8MMA_AtomIJNS4_4SM904GMMA30MMA_64x256x8_F32TF32TF32_SS_TNILNSO_7ScaleInE1ELSQ_1EEEEEENS4_6LayoutINS5_IJSB_SC_SC_EEENS5_IJSC_NSA_ILi0EEESV_EEEEENS5_IJNS4_10UnderscoreESY_SY_EEEEENS4_23SM90_TMA_LOAD_MULTICASTENS4_14ComposedLayoutINS4_7SwizzleILi3ELi4ELi3EEENS4_18smem_ptr_flag_bitsILi32EEENST_INS5_IJNSA_ILi8EEENSA_ILi32EEEEEENS5_IJS18_SC_EEEEEEEvNS4_8identityES11_S1C_vS1D_EENS_8epilogue10collective6detail29Sm90TmaWarpSpecializedAdapterINS1G_15DefaultEpilogueIfSK_SK_NS1F_6thread17LinearCombinationIfLi1EffLNS1K_9ScaleType4KindE0ELNS_15FloatRoundStyleE2EfEENS1_15EpilogueDefaultEEEEEvvEEEEvNT_6ParamsE,"aw",@nobits
	.sectionflags	@""
	.align	16
	.zero		1024


//--------------------- .nv.shared.reserved.0     --------------------------
	.section	.nv.shared.reserved.0,"aw",@nobits
	.weak		__nv_reservedSMEM_offset_0_alias
	.size		__nv_reservedSMEM_offset_0_alias, 0, 0
	.other		__nv_reservedSMEM_offset_0_alias,@"STO_CUDA_RESERVED_SHARED STV_DEFAULT"
__nv_reservedSMEM_offset_0_alias:
	.zero		0


//--------------------- .nv.global                --------------------------
	.section	.nv.global,"aw",@nobits
.nv.global:
	.type		_ZN40_INTERNAL_b83f10dd_4_k_cu_3f8b0984_267194cute1_E,@object
	.size		_ZN40_INTERNAL_b83f10dd_4_k_cu_3f8b0984_267194cute1_E,(_ZN40_INTERNAL_b83f10dd_4_k_cu_3f8b0984_267194cuda3std3__45__cpo6cbeginE - _ZN40_INTERNAL_b83f10dd_4_k_cu_3f8b0984_267194cute1_E)
_ZN40_INTERNAL_b83f10dd_4_k_cu_3f8b0984_267194cute1_E:
	.zero		1
	.type		_ZN40_INTERNAL_b83f10dd_4_k_cu_3f8b0984_267194cuda3std3__45__cpo6cbeginE,@object
	.size		_ZN40_INTERNAL_b83f10dd_4_k_cu_3f8b0984_267194cuda3std3__45__cpo6cbeginE,(_ZN40_INTERNAL_b83f10dd_4_k_cu_3f8b0984_267194cuda3std3__48in_placeE - _ZN40_INTERNAL_b83f10dd_4_k_cu_3f8b0984_267194cuda3std3__45__cpo6cbeginE)
_ZN40_INTERNAL_b83f10dd_4_k_cu_3f8b0984_267194cuda3std3__45__cpo6cbeginE:
	.zero		1
	.type		_ZN40_INTERNAL_b83f10dd_4_k_cu_3f8b0984_267194cuda3std3__48in_placeE,@object
	.size		_ZN40_INTERNAL_b83f10dd_4_k_cu_3f8b0984_267194cuda3std3__48in_placeE,(_ZN40_INTERNAL_b83f10dd_4_k_cu_3f8b0984_267194cuda3std6ranges3__45__cpo9iter_moveE - _ZN40_INTERNAL_b83f10dd_4_k_cu_3f8b0984_267194cuda3std3__48in_placeE)
_ZN40_INTERNAL_b83f10dd_4_k_cu_3f8b0984_267194cuda3std3__48in_placeE:
	.zero		1
	.type		_ZN40_INTERNAL_b83f10dd_4_k_cu_3f8b0984_267194cuda3std6ranges3__45__cpo9iter_moveE,@object
	.size		_ZN40_INTERNAL_b83f10dd_4_k_cu_3f8b0984_267194cuda3std6ranges3__45__cpo9iter_moveE,(_ZN40_INTERNAL_b83f10dd_4_k_cu_3f8b0984_267194cuda3std3__45__cpo5beginE - _ZN40_INTERNAL_b83f10dd_4_k_cu_3f8b0984_267194cuda3std6ranges3__45__cpo9iter_moveE)
_ZN40_INTERNAL_b83f10dd_4_k_cu_3f8b0984_267194cuda3std6ranges3__45__cpo9iter_moveE:
	.zero		1
	.type		_ZN40_INTERNAL_b83f10dd_4_k_cu_3f8b0984_267194cuda3std3__45__cpo5beginE,@object
	.size		_ZN40_INTERNAL_b83f10dd_4_k_cu_3f8b0984_267194cuda3std3__45__cpo5beginE,(_ZN40_INTERNAL_b83f10dd_4_k_cu_3f8b0984_267194cuda3std3__442_GLOBAL__N__b83f10dd_4_k_cu_3f8b0984_267196ignoreE - _ZN40_INTERNAL_b83f10dd_4_k_cu_3f8b0984_267194cuda3std3__45__cpo5beginE)
_ZN40_INTERNAL_b83f10dd_4_k_cu_3f8b0984_267194cuda3std3__45__cpo5beginE:
	.zero		1
	.type		_ZN40_INTERNAL_b83f10dd_4_k_cu_3f8b0984_267194cuda3std3__442_GLOBAL__N__b83f10dd_4_k_cu_3f8b0984_267196ignoreE,@object
	.size		_ZN40_INTERNAL_b83f10dd_4_k_cu_3f8b0984_267194cuda3std3__442_GLOBAL__N__b83f10dd_4_k_cu_3f8b0984_267196ignoreE,(_ZN40_INTERNAL_b83f10dd_4_k_cu_3f8b0984_267194cute7productE - _ZN40_INTERNAL_b83f10dd_4_k_cu_3f8b0984_267194cuda3std3__442_GLOBAL__N__b83f10dd_4_k_cu_3f8b0984_267196ignoreE)
_ZN40_INTERNAL_b83f10dd_4_k_cu_3f8b0984_267194cuda3std3__442_GLOBAL__N__b83f10dd_4_k_cu_3f8b0984_267196ignoreE:
	.zero		1
	.type		_ZN40_INTERNAL_b83f10dd_4_k_cu_3f8b0984_267194cute7productE,@object
	.size		_ZN40_INTERNAL_b83f10dd_4_k_cu_3f8b0984_267194cute7productE,(_ZN40_INTERNAL_b83f10dd_4_k_cu_3f8b0984_267194cuda3std3__45__cpo3endE - _ZN40_INTERNAL_b83f10dd_4_k_cu_3f8b0984_267194cute7productE)
_ZN40_INTERNAL_b83f10dd_4_k_cu_3f8b0984_267194cute7productE:
	.zero		1
	.type		_ZN40_INTERNAL_b83f10dd_4_k_cu_3f8b0984_267194cuda3std3__45__cpo3endE,@object
	.size		_ZN40_INTERNAL_b83f10dd_4_k_cu_3f8b0984_267194cuda3std3__45__cpo3endE,(_ZN40_INTERNAL_b83f10dd_4_k_cu_3f8b0984_267194cuda3std3__419piecewise_constructE - _ZN40_INTERNAL_b83f10dd_4_k_cu_3f8b0984_267194cuda3std3__45__cpo3endE)
_ZN40_INTERNAL_b83f10dd_4_k_cu_3f8b0984_267194cuda3std3__45__cpo3endE:
	.zero		1
	.type		_ZN40_INTERNAL_b83f10dd_4_k_cu_3f8b0984_267194cuda3std3__419piecewise_constructE,@object
	.size		_ZN40_INTERNAL_b83f10dd_4_k_cu_3f8b0984_267194cuda3std3__419piecewise_constructE,(_ZN40_INTERNAL_b83f10dd_4_k_cu_3f8b0984_267194cuda3std3__45__cpo4cendE - _ZN40_INTERNAL_b83f10dd_4_k_cu_3f8b0984_267194cuda3std3__419piecewise_constructE)
_ZN40_INTERNAL_b83f10dd_4_k_cu_3f8b0984_267194cuda3std3__419piecewise_constructE:
	.zero		1
	.type		_ZN40_INTERNAL_b83f10dd_4_k_cu_3f8b0984_267194cuda3std3__45__cpo4cendE,@object
	.size		_ZN40_INTERNAL_b83f10dd_4_k_cu_3f8b0984_267194cuda3std3__45__cpo4cendE,(_ZN40_INTERNAL_b83f10dd_4_k_cu_3f8b0984_267194cuda3std6ranges3__45__cpo4swapE - _ZN40_INTERNAL_b83f10dd_4_k_cu_3f8b0984_267194cuda3std3__45__cpo4cendE)
_ZN40_INTERNAL_b83f10dd_4_k_cu_3f8b0984_267194cuda3std3__45__cpo4cendE:
	.zero		1
	.type		_ZN40_INTERNAL_b83f10dd_4_k_cu_3f8b0984_267194cuda3std6ranges3__45__cpo4swapE,@object
	.size		_ZN40_INTERNAL_b83f10dd_4_k_cu_3f8b0984_267194cuda3std6ranges3__45__cpo4swapE,(.L_8 - _ZN40_INTERNAL_b83f10dd_4_k_cu_3f8b0984_267194cuda3std6ranges3__45__cpo4swapE)
_ZN40_INTERNAL_b83f10dd_4_k_cu_3f8b0984_267194cuda3std6ranges3__45__cpo4swapE:
	.zero		1
.L_8:


//--------------------- .nv.constant0._ZN7cutlass13device_kernelINS_4gemm6kernel13GemmUniversalIN4cute5tupleIJiiiiEEENS1_10collective13CollectiveMmaINS1_34MainloopSm90TmaGmmaWarpSpecializedILi2ENS5_IJNS4_1CILi2EEESB_NSA_ILi1EEEEEENS1_35KernelTmaWarpSpecializedCooperativeEEENS5_IJNSA_ILi128EEENSA_ILi256EEENSA_ILi64EEEEEEfNS5_IJlSC_lEEEfSK_NS4_8TiledMMAINS4_8MMA_AtomIJNS4_4SM904GMMA30MMA_64x256x8_F32TF32TF32_SS_TNILNSO_7ScaleInE1ELSQ_1EEEEEENS4_6LayoutINS5_IJSB_SC_SC_EEENS5_IJSC_NSA_ILi0EEESV_EEEEENS5_IJNS4_10UnderscoreESY_SY_EEEEENS4_23SM90_TMA_LOAD_MULTICASTENS4_14ComposedLayoutINS4_7SwizzleILi3ELi4ELi3EEENS4_18smem_ptr_flag_bitsILi32EEENST_INS5_IJNSA_ILi8EEENSA_ILi32EEEEEENS5_IJS18_SC_EEEEEEEvNS4_8identityES11_S1C_vS1D_EENS_8epilogue10collective6detail29Sm90TmaWarpSpecializedAdapterINS1G_15DefaultEpilogueIfSK_SK_NS1F_6thread17LinearCombinationIfLi1EffLNS1K_9ScaleType4KindE0ELNS_15FloatRoundStyleE2EfEENS1_15EpilogueDefaultEEEEEvvEEEEvNT_6ParamsE --------------------------
	.section	.nv.constant0._ZN7cutlass13device_kernelINS_4gemm6kernel13GemmUniversalIN4cute5tupleIJiiiiEEENS1_10collective13CollectiveMmaINS1_34MainloopSm90TmaGmmaWarpSpecializedILi2ENS5_IJNS4_1CILi2EEESB_NSA_ILi1EEEEEENS1_35KernelTmaWarpSpecializedCooperativeEEENS5_IJNSA_ILi128EEENSA_ILi256EEENSA_ILi64EEEEEEfNS5_IJlSC_lEEEfSK_NS4_8TiledMMAINS4_8MMA_AtomIJNS4_4SM904GMMA30MMA_64x256x8_F32TF32TF32_SS_TNILNSO_7ScaleInE1ELSQ_1EEEEEENS4_6LayoutINS5_IJSB_SC_SC_EEENS5_IJSC_NSA_ILi0EEESV_EEEEENS5_IJNS4_10UnderscoreESY_SY_EEEEENS4_23SM90_TMA_LOAD_MULTICASTENS4_14ComposedLayoutINS4_7SwizzleILi3ELi4ELi3EEENS4_18smem_ptr_flag_bitsILi32EEENST_INS5_IJNSA_ILi8EEENSA_ILi32EEEEEENS5_IJS18_SC_EEEEEEEvNS4_8identityES11_S1C_vS1D_EENS_8epilogue10collective6detail29Sm90TmaWarpSpecializedAdapterINS1G_15DefaultEpilogueIfSK_SK_NS1F_6thread17LinearCombinationIfLi1EffLNS1K_9ScaleType4KindE0ELNS_15FloatRoundStyleE2EfEENS1_15EpilogueDefaultEEEEEvvEEEEvNT_6ParamsE,"a",@progbits
	.sectionflags	@""
	.align	4
.nv.constant0._ZN7cutlass13device_kernelINS_4gemm6kernel13GemmUniversalIN4cute5tupleIJiiiiEEENS1_10collective13CollectiveMmaINS1_34MainloopSm90TmaGmmaWarpSpecializedILi2ENS5_IJNS4_1CILi2EEESB_NSA_ILi1EEEEEENS1_35KernelTmaWarpSpecializedCooperativeEEENS5_IJNSA_ILi128EEENSA_ILi256EEENSA_ILi64EEEEEEfNS5_IJlSC_lEEEfSK_NS4_8TiledMMAINS4_8MMA_AtomIJNS4_4SM904GMMA30MMA_64x256x8_F32TF32TF32_SS_TNILNSO_7ScaleInE1ELSQ_1EEEEEENS4_6LayoutINS5_IJSB_SC_SC_EEENS5_IJSC_NSA_ILi0EEESV_EEEEENS5_IJNS4_10UnderscoreESY_SY_EEEEENS4_23SM90_TMA_LOAD_MULTICASTENS4_14ComposedLayoutINS4_7SwizzleILi3ELi4ELi3EEENS4_18smem_ptr_flag_bitsILi32EEENST_INS5_IJNSA_ILi8EEENSA_ILi32EEEEEENS5_IJS18_SC_EEEEEEEvNS4_8identityES11_S1C_vS1D_EENS_8epilogue10collective6detail29Sm90TmaWarpSpecializedAdapterINS1G_15DefaultEpilogueIfSK_SK_NS1F_6thread17LinearCombinationIfLi1EffLNS1K_9ScaleType4KindE0ELNS_15FloatRoundStyleE2EfEENS1_15EpilogueDefaultEEEEEvvEEEEvNT_6ParamsE:
	.zero		1664


//--------------------- SYMBOLS --------------------------

	.type		.nv.reservedSmem.offset0,@object
	.size		.nv.reservedSmem.offset0,0x4
	.type		__assertfail,@function
